// auto-generated by cutlass_sweep.gemm — config: {"arch": "sm_100", "cluster_m": 2, "cluster_n": 2, "dtype": "bf16", "stages": 0, "tile_k": 32, "tile_m": 64, "tile_n": 256}
#include "cutlass/cutlass.h"
#include "cutlass/gemm/collective/collective_builder.hpp"
#include "cutlass/gemm/device/gemm_universal_adapter.h"
#include "cutlass/gemm/kernel/gemm_universal.hpp"
#include "cutlass/epilogue/collective/collective_builder.hpp"

using ElemA = cutlass::bfloat16_t;
using ElemB = cutlass::bfloat16_t;
using ElemCD = cutlass::bfloat16_t;
using Acc  = float;
using TileShape    = cute::Shape<cute::_64, cute::_256, cute::_32>;
using ClusterShape = cute::Shape<cute::_2, cute::_2, cute::_1>;

using CollectiveEpilogue = typename cutlass::epilogue::collective::CollectiveBuilder<
    cutlass::arch::Sm100, cutlass::arch::OpClassTensorOp,
    TileShape, ClusterShape,
    cutlass::epilogue::collective::EpilogueTileAuto,
    Acc, Acc,
    ElemCD, cutlass::layout::RowMajor, 128 / cutlass::sizeof_bits<ElemCD>::value,
    ElemCD, cutlass::layout::RowMajor, 128 / cutlass::sizeof_bits<ElemCD>::value,
    cutlass::epilogue::collective::EpilogueScheduleAuto
  >::CollectiveOp;

using CollectiveMainloop = typename cutlass::gemm::collective::CollectiveBuilder<
    cutlass::arch::Sm100, cutlass::arch::OpClassTensorOp,
    ElemA, cutlass::layout::RowMajor, 128 / cutlass::sizeof_bits<ElemA>::value,
    ElemB, cutlass::layout::ColumnMajor, 128 / cutlass::sizeof_bits<ElemB>::value,
    Acc,
    TileShape, ClusterShape,
    cutlass::gemm::collective::StageCountAutoCarveout<static_cast<int>(sizeof(typename CollectiveEpilogue::SharedStorage))>,
    cutlass::gemm::collective::KernelScheduleAuto
  >::CollectiveOp;

using GemmKernel = cutlass::gemm::kernel::GemmUniversal<
    cute::Shape<int,int,int,int>,
    CollectiveMainloop,
    CollectiveEpilogue
>;
using Gemm = cutlass::gemm::device::GemmUniversalAdapter<GemmKernel>;

// Force the device kernel symbol into the cubin without needing a host main.
auto* _anchor = &cutlass::device_kernel<GemmKernel>;


// ===== COMPILED SASS (sm_100a) =====

	.target	sm_100a

	.elftype	@"ET_EXEC"


//--------------------- .note.nv.tkinfo           --------------------------
	.section	.note.nv.tkinfo,"",@"SHT_NOTE"
	.sectionflags	@"SHF_NOTE_NV_TKINFO"
	.tkinfo
        /*0018*/ 	.word	0x00000002
        /*0030*/ 	.string	""
        /*0030*/ 	.string	"ptxas"
        /*0030*/ 	.string	"Cuda compilation tools, release 13.0, V13.0.88"
        /*0030*/ 	.string	"Build cuda_13.0.r13.0/compiler.36424714_0"
        /*0030*/ 	.string	"-arch sm_100a -m 64 "



//--------------------- .note.nv.cuinfo           --------------------------
	.section	.note.nv.cuinfo,"",@"SHT_NOTE"
	.sectionflags	@"SHF_NOTE_NV_CUINFO"
        /*0018*/ 	.short	0x0002
        /*001a*/ 	.short	0x0064
        /*001c*/ 	.short	0x0082
	.zero		2


//--------------------- .nv.info                  --------------------------
	.section	.nv.info,"",@"SHT_CUDA_INFO"
	.align	4


	//----- nvinfo : EIATTR_REGCOUNT
	.align		4
        /*0000*/ 	.byte	0x04, 0x2f
        /*0002*/ 	.short	(.L_19 - .L_18)
	.align		4
.L_18:
        /*0004*/ 	.word	index@(_ZN7cutlass13device_kernelINS_4gemm6kernel13GemmUniversalIN4cute5tupleIJiiiiEEENS1_10collective13CollectiveMmaINS1_35MainloopSm100TmaUmmaWarpSpecializedILi9ELi2ELi4ENS5_IJNS4_1CILi2EEESB_NSA_ILi1EEEEEEEENS5_IJNSA_ILi64EEENSA_ILi256EEENSA_ILi32EEEEEENS_10bfloat16_tENS5_IJlSC_lEEESJ_SK_NS4_8TiledMMAINS4_8MMA_AtomIJNS4_20SM100_MMA_F16BF16_SSISJ_SJ_fLi64ELi256ELNS4_4UMMA5MajorE0ELSP_0ELNSO_7ScaleInE0ELSQ_0EEEEEENS4_6LayoutINS5_IJSC_SC_SC_EEENS5_IJNSA_ILi0EEESV_SV_EEEEENS5_IJNS4_10UnderscoreESY_SY_EEEEENS4_23SM90_TMA_LOAD_MULTICASTENS4_14ComposedLayoutINS4_7SwizzleILi2ELi4ELi3EEENS4_18smem_ptr_flag_bitsILi16EEENST_INS5_IJNSA_ILi8EEESH_EEENS5_IJSH_SC_EEEEEEEvNS4_8identityES11_S1B_vS1C_EENS_8epilogue10collective18CollectiveEpilogueINS1E_23Sm100TmaWarpSpecializedILi4ELi2ELi32ELb1ELb0EEEJSI_NS5_IJNST_ISF_SC_EES1J_EEESJ_SK_SJ_SK_NS1E_6fusion15FusionCallbacksIS1I_NS1L_17LinearCombinationISJ_fSJ_fLNS_15FloatRoundStyleE2EEESI_S1K_JEEENS4_5SM1004TMEM4LOAD26SM100_TMEM_LOAD_16dp256b8xENS4_13SM90_TMA_LOADENS12_INS13_ILi3ELi4ELi3EEES16_NST_INS5_IJS17_SF_EEENS5_IJSF_SC_EEEEEEENS4_17SM75_U32x4_LDSM_NENS4_14SM90_TMA_STOREES20_NS4_17SM90_U32x4_STSM_NENS4_39AutoVectorizingCopyWithAssumedAlignmentILi128EEEEEEvvEEEEvNT_6ParamsE)
        /*0008*/ 	.word	0x0000007a


	//----- nvinfo : EIATTR_FRAME_SIZE
	.align		4
.L_19:
        /*000c*/ 	.byte	0x04, 0x11
        /*000e*/ 	.short	(.L_21 - .L_20)
	.align		4
.L_20:
        /*0010*/ 	.word	index@($__internal_2_$__cuda_sm10x_tcgen05_guardrail_trap_unallocated_columns_being_dealloced)
        /*0014*/ 	.word	0x00000000


	//----- nvinfo : EIATTR_FRAME_SIZE
	.align		4
.L_21:
        /*0018*/ 	.byte	0x04, 0x11
        /*001a*/ 	.short	(.L_23 - .L_22)
	.align		4
.L_22:
        /*001c*/ 	.word	index@($__internal_1_$__cuda_sm10x_tcgen05_guardrail_trap_phase_invalid_during_alloc)
        /*0020*/ 	.word	0x00000000


	//----- nvinfo : EIATTR_FRAME_SIZE
	.align		4
.L_23:
        /*0024*/ 	.byte	0x04, 0x11
        /*0026*/ 	.short	(.L_25 - .L_24)
	.align		4
.L_24:
        /*0028*/ 	.word	index@($__internal_0_$__cuda_sm10x_tcgen05_guardrail_trap_col_being_dealloced_not_returned_by_alloc)
        /*002c*/ 	.word	0x00000000


	//----- nvinfo : EIATTR_FRAME_SIZE
	.align		4
.L_25:
        /*0030*/ 	.byte	0x04, 0x11
        /*0032*/ 	.short	(.L_27 - .L_26)
	.align		4
.L_26:
        /*0034*/ 	.word	index@(_ZN7cutlass13device_kernelINS_4gemm6kernel13GemmUniversalIN4cute5tupleIJiiiiEEENS1_10collective13CollectiveMmaINS1_35MainloopSm100TmaUmmaWarpSpecializedILi9ELi2ELi4ENS5_IJNS4_1CILi2EEESB_NSA_ILi1EEEEEEEENS5_IJNSA_ILi64EEENSA_ILi256EEENSA_ILi32EEEEEENS_10bfloat16_tENS5_IJlSC_lEEESJ_SK_NS4_8TiledMMAINS4_8MMA_AtomIJNS4_20SM100_MMA_F16BF16_SSISJ_SJ_fLi64ELi256ELNS4_4UMMA5MajorE0ELSP_0ELNSO_7ScaleInE0ELSQ_0EEEEEENS4_6LayoutINS5_IJSC_SC_SC_EEENS5_IJNSA_ILi0EEESV_SV_EEEEENS5_IJNS4_10UnderscoreESY_SY_EEEEENS4_23SM90_TMA_LOAD_MULTICASTENS4_14ComposedLayoutINS4_7SwizzleILi2ELi4ELi3EEENS4_18smem_ptr_flag_bitsILi16EEENST_INS5_IJNSA_ILi8EEESH_EEENS5_IJSH_SC_EEEEEEEvNS4_8identityES11_S1B_vS1C_EENS_8epilogue10collective18CollectiveEpilogueINS1E_23Sm100TmaWarpSpecializedILi4ELi2ELi32ELb1ELb0EEEJSI_NS5_IJNST_ISF_SC_EES1J_EEESJ_SK_SJ_SK_NS1E_6fusion15FusionCallbacksIS1I_NS1L_17LinearCombinationISJ_fSJ_fLNS_15FloatRoundStyleE2EEESI_S1K_JEEENS4_5SM1004TMEM4LOAD26SM100_TMEM_LOAD_16dp256b8xENS4_13SM90_TMA_LOADENS12_INS13_ILi3ELi4ELi3EEES16_NST_INS5_IJS17_SF_EEENS5_IJSF_SC_EEEEEEENS4_17SM75_U32x4_LDSM_NENS4_14SM90_TMA_STOREES20_NS4_17SM90_U32x4_STSM_NENS4_39AutoVectorizingCopyWithAssumedAlignmentILi128EEEEEEvvEEEEvNT_6ParamsE)
        /*0038*/ 	.word	0x00000000


	//----- nvinfo : EIATTR_MIN_STACK_SIZE
	.align		4
.L_27:
        /*003c*/ 	.byte	0x04, 0x12
        /*003e*/ 	.short	(.L_29 - .L_28)
	.align		4
.L_28:
        /*0040*/ 	.word	index@(_ZN7cutlass13device_kernelINS_4gemm6kernel13GemmUniversalIN4cute5tupleIJiiiiEEENS1_10collective13CollectiveMmaINS1_35MainloopSm100TmaUmmaWarpSpecializedILi9ELi2ELi4ENS5_IJNS4_1CILi2EEESB_NSA_ILi1EEEEEEEENS5_IJNSA_ILi64EEENSA_ILi256EEENSA_ILi32EEEEEENS_10bfloat16_tENS5_IJlSC_lEEESJ_SK_NS4_8TiledMMAINS4_8MMA_AtomIJNS4_20SM100_MMA_F16BF16_SSISJ_SJ_fLi64ELi256ELNS4_4UMMA5MajorE0ELSP_0ELNSO_7ScaleInE0ELSQ_0EEEEEENS4_6LayoutINS5_IJSC_SC_SC_EEENS5_IJNSA_ILi0EEESV_SV_EEEEENS5_IJNS4_10UnderscoreESY_SY_EEEEENS4_23SM90_TMA_LOAD_MULTICASTENS4_14ComposedLayoutINS4_7SwizzleILi2ELi4ELi3EEENS4_18smem_ptr_flag_bitsILi16EEENST_INS5_IJNSA_ILi8EEESH_EEENS5_IJSH_SC_EEEEEEEvNS4_8identityES11_S1B_vS1C_EENS_8epilogue10collective18CollectiveEpilogueINS1E_23Sm100TmaWarpSpecializedILi4ELi2ELi32ELb1ELb0EEEJSI_NS5_IJNST_ISF_SC_EES1J_EEESJ_SK_SJ_SK_NS1E_6fusion15FusionCallbacksIS1I_NS1L_17LinearCombinationISJ_fSJ_fLNS_15FloatRoundStyleE2EEESI_S1K_JEEENS4_5SM1004TMEM4LOAD26SM100_TMEM_LOAD_16dp256b8xENS4_13SM90_TMA_LOADENS12_INS13_ILi3ELi4ELi3EEES16_NST_INS5_IJS17_SF_EEENS5_IJSF_SC_EEEEEEENS4_17SM75_U32x4_LDSM_NENS4_14SM90_TMA_STOREES20_NS4_17SM90_U32x4_STSM_NENS4_39AutoVectorizingCopyWithAssumedAlignmentILi128EEEEEEvvEEEEvNT_6ParamsE)
        /*0044*/ 	.word	0x00000000
.L_29:


//--------------------- .nv.compat                --------------------------
	.section	.nv.compat,"",@"SHT_CUDA_COMPAT_INFO"
	.align	4
        /*0000*/ 	.byte	0x02, 0x09, 0x01, 0x00, 0x02, 0x02, 0x02, 0x00, 0x02, 0x05, 0x05, 0x00, 0x03, 0x07, 0x01, 0x01
        /*0010*/ 	.byte	0x02, 0x03, 0x01, 0x00, 0x02, 0x06, 0x01, 0x00, 0x04, 0x0b, 0x08, 0x00, 0x09, 0x00, 0x00, 0x00
        /*0020*/ 	.byte	0x00, 0x00, 0x00, 0x00


//--------------------- .nv.info._ZN7cutlass13device_kernelINS_4gemm6kernel13GemmUniversalIN4cute5tupleIJiiiiEEENS1_10collective13CollectiveMmaINS1_35MainloopSm100TmaUmmaWarpSpecializedILi9ELi2ELi4ENS5_IJNS4_1CILi2EEESB_NSA_ILi1EEEEEEEENS5_IJNSA_ILi64EEENSA_ILi256EEENSA_ILi32EEEEEENS_10bfloat16_tENS5_IJlSC_lEEESJ_SK_NS4_8TiledMMAINS4_8MMA_AtomIJNS4_20SM100_MMA_F16BF16_SSISJ_SJ_fLi64ELi256ELNS4_4UMMA5MajorE0ELSP_0ELNSO_7ScaleInE0ELSQ_0EEEEEENS4_6LayoutINS5_IJSC_SC_SC_EEENS5_IJNSA_ILi0EEESV_SV_EEEEENS5_IJNS4_10UnderscoreESY_SY_EEEEENS4_23SM90_TMA_LOAD_MULTICASTENS4_14ComposedLayoutINS4_7SwizzleILi2ELi4ELi3EEENS4_18smem_ptr_flag_bitsILi16EEENST_INS5_IJNSA_ILi8EEESH_EEENS5_IJSH_SC_EEEEEEEvNS4_8identityES11_S1B_vS1C_EENS_8epilogue10collective18CollectiveEpilogueINS1E_23Sm100TmaWarpSpecializedILi4ELi2ELi32ELb1ELb0EEEJSI_NS5_IJNST_ISF_SC_EES1J_EEESJ_SK_SJ_SK_NS1E_6fusion15FusionCallbacksIS1I_NS1L_17LinearCombinationISJ_fSJ_fLNS_15FloatRoundStyleE2EEESI_S1K_JEEENS4_5SM1004TMEM4LOAD26SM100_TMEM_LOAD_16dp256b8xENS4_13SM90_TMA_LOADENS12_INS13_ILi3ELi4ELi3EEES16_NST_INS5_IJS17_SF_EEENS5_IJSF_SC_EEEEEEENS4_17SM75_U32x4_LDSM_NENS4_14SM90_TMA_STOREES20_NS4_17SM90_U32x4_STSM_NENS4_39AutoVectorizingCopyWithAssumedAlignmentILi128EEEEEEvvEEEEvNT_6ParamsE --------------------------
	.section	.nv.info._ZN7cutlass13device_kernelINS_4gemm6kernel13GemmUniversalIN4cute5tupleIJiiiiEEENS1_10collective13CollectiveMmaINS1_35MainloopSm100TmaUmmaWarpSpecializedILi9ELi2ELi4ENS5_IJNS4_1CILi2EEESB_NSA_ILi1EEEEEEEENS5_IJNSA_ILi64EEENSA_ILi256EEENSA_ILi32EEEEEENS_10bfloat16_tENS5_IJlSC_lEEESJ_SK_NS4_8TiledMMAINS4_8MMA_AtomIJNS4_20SM100_MMA_F16BF16_SSISJ_SJ_fLi64ELi256ELNS4_4UMMA5MajorE0ELSP_0ELNSO_7ScaleInE0ELSQ_0EEEEEENS4_6LayoutINS5_IJSC_SC_SC_EEENS5_IJNSA_ILi0EEESV_SV_EEEEENS5_IJNS4_10UnderscoreESY_SY_EEEEENS4_23SM90_TMA_LOAD_MULTICASTENS4_14ComposedLayoutINS4_7SwizzleILi2ELi4ELi3EEENS4_18smem_ptr_flag_bitsILi16EEENST_INS5_IJNSA_ILi8EEESH_EEENS5_IJSH_SC_EEEEEEEvNS4_8identityES11_S1B_vS1C_EENS_8epilogue10collective18CollectiveEpilogueINS1E_23Sm100TmaWarpSpecializedILi4ELi2ELi32ELb1ELb0EEEJSI_NS5_IJNST_ISF_SC_EES1J_EEESJ_SK_SJ_SK_NS1E_6fusion15FusionCallbacksIS1I_NS1L_17LinearCombinationISJ_fSJ_fLNS_15FloatRoundStyleE2EEESI_S1K_JEEENS4_5SM1004TMEM4LOAD26SM100_TMEM_LOAD_16dp256b8xENS4_13SM90_TMA_LOADENS12_INS13_ILi3ELi4ELi3EEES16_NST_INS5_IJS17_SF_EEENS5_IJSF_SC_EEEEEEENS4_17SM75_U32x4_LDSM_NENS4_14SM90_TMA_STOREES20_NS4_17SM90_U32x4_STSM_NENS4_39AutoVectorizingCopyWithAssumedAlignmentILi128EEEEEEvvEEEEvNT_6ParamsE,"",@"SHT_CUDA_INFO"
	.sectionflags	@""
	.align	4


	//----- nvinfo : EIATTR_CUDA_API_VERSION
	.align		4
        /*0000*/ 	.byte	0x04, 0x37
        /*0002*/ 	.short	(.L_31 - .L_30)
.L_30:
        /*0004*/ 	.word	0x00000082


	//----- nvinfo : EIATTR_KPARAM_INFO
	.align		4
.L_31:
        /*0008*/ 	.byte	0x04, 0x17
        /*000a*/ 	.short	(.L_33 - .L_32)
.L_32:
        /*000c*/ 	.word	0x00000000
        /*0010*/ 	.short	0x0000
        /*0012*/ 	.short	0x0000
        /*0014*/ 	.byte	0x00, 0xf0, 0x01, 0x20


	//----- nvinfo : EIATTR_AT_ENTRY_FRAGMENTS
	.align		4
.L_33:
        /*0018*/ 	.byte	0x04, 0x4f
        /*001a*/ 	.short	(.L_35 - .L_34)


	//   ....[0]....
.L_34:
        /*001c*/ 	.word	0x00000006


	//----- nvinfo : EIATTR_RESERVED_SMEM_USED
	.align		4
.L_35:
        /*0020*/ 	.byte	0x01, 0x41
	.zero		2


	//----- nvinfo : EIATTR_SPARSE_MMA_MASK
	.align		4
        /*0024*/ 	.byte	0x03, 0x50
        /*0026*/ 	.short	0x0000


	//----- nvinfo : EIATTR_TCGEN05_1CTA_USED
	.align		4
        /*0028*/ 	.byte	0x01, 0x51
	.zero		2


	//----- nvinfo : EIATTR_MAXREG_COUNT
	.align		4
        /*002c*/ 	.byte	0x03, 0x1b
        /*002e*/ 	.short	0x00ff


	//----- nvinfo : EIATTR_NUM_BARRIERS
	.align		4
        /*0030*/ 	.byte	0x02, 0x4c
        /*0032*/ 	.byte	0x07
	.zero		1


	//----- nvinfo : EIATTR_EXTERNS
	.align		4
        /*0034*/ 	.byte	0x04, 0x0f
        /*0036*/ 	.short	(.L_37 - .L_36)


	//   ....[0]....
	.align		4
.L_36:
        /*0038*/ 	.word	index@(__assertfail)


	//----- nvinfo : EIATTR_MERCURY_ISA_VERSION
	.align		4
.L_37:
        /*003c*/ 	.byte	0x03, 0x5f
        /*003e*/ 	.short	0x0101


	//----- nvinfo : EIATTR_INT_WARP_WIDE_INSTR_OFFSETS
	.align		4
        /*0040*/ 	.byte	0x04, 0x31
        /*0042*/ 	.short	(.L_39 - .L_38)


	//   ....[0]....
.L_38:
        /*0044*/ 	.word	0x00004190


	//   ....[1]....
        /*0048*/ 	.word	0x000041b0


	//   ....[2]....
        /*004c*/ 	.word	0x000041e0


	//   ....[3]....
        /*0050*/ 	.word	0x00004d60


	//   ....[4]....
        /*0054*/ 	.word	0x00004dd0


	//   ....[5]....
        /*0058*/ 	.word	0x00004ea0


	//   ....[6]....
        /*005c*/ 	.word	0x00004f20


	//   ....[7]....
        /*0060*/ 	.word	0x00005010


	//   ....[8]....
        /*0064*/ 	.word	0x00005090


	//   ....[9]....
        /*0068*/ 	.word	0x00005170


	//   ....[10]....
        /*006c*/ 	.word	0x00005220


	//----- nvinfo : EIATTR_COOP_GROUP_MASK_REGIDS
	.align		4
.L_39:
        /*0070*/ 	.byte	0x04, 0x29
        /*0072*/ 	.short	(.L_41 - .L_40)


	//   ....[0]....
.L_40:
        /*0074*/ 	.word	0xffffffff


	//   ....[1]....
        /*0078*/ 	.word	0xffffffff


	//   ....[2]....
        /*007c*/ 	.word	0xffffffff


	//   ....[3]....
        /*0080*/ 	.word	0xffffffff


	//   ....[4]....
        /*0084*/ 	.word	0xffffffff


	//   ....[5]....
        /*0088*/ 	.word	0xffffffff


	//   ....[6]....
        /*008c*/ 	.word	0xffffffff


	//   ....[7]....
        /*0090*/ 	.word	0xffffffff


	//   ....[8]....
        /*0094*/ 	.word	0xffffffff


	//   ....[9]....
        /*0098*/ 	.word	0xffffffff


	//   ....[10]....
        /*009c*/ 	.word	0xffffffff


	//   ....[11]....
        /*00a0*/ 	.word	0xffffffff


	//   ....[12]....
        /*00a4*/ 	.word	0xffffffff


	//   ....[13]....
        /*00a8*/ 	.word	0xffffffff


	//----- nvinfo : EIATTR_COOP_GROUP_INSTR_OFFSETS
	.align		4
.L_41:
        /*00ac*/ 	.byte	0x04, 0x28
        /*00ae*/ 	.short	(.L_43 - .L_42)


	//   ....[0]....
.L_42:
        /*00b0*/ 	.word	0x00000080


	//   ....[1]....
        /*00b4*/ 	.word	0x000004f0


	//   ....[2]....
        /*00b8*/ 	.word	0x00000770


	//   ....[3]....
        /*00bc*/ 	.word	0x00000910


	//   ....[4]....
        /*00c0*/ 	.word	0x00000a10


	//   ....[5]....
        /*00c4*/ 	.word	0x00000b80


	//   ....[6]....
        /*00c8*/ 	.word	0x00000d20


	//   ....[7]....
        /*00cc*/ 	.word	0x00000ed0


	//   ....[8]....
        /*00d0*/ 	.word	0x000022a0


	//   ....[9]....
        /*00d4*/ 	.word	0x00003460


	//   ....[10]....
        /*00d8*/ 	.word	0x00003670


	//   ....[11]....
        /*00dc*/ 	.word	0x000036a0


	//   ....[12]....
        /*00e0*/ 	.word	0x00004070


	//   ....[13]....
        /*00e4*/ 	.word	0x000042a0


	//----- nvinfo : EIATTR_VRC_CTA_INIT_COUNT
	.align		4
.L_43:
        /*00e8*/ 	.byte	0x02, 0x4a
        /*00ea*/ 	.byte	0x80
	.zero		1


	//----- nvinfo : EIATTR_SYSCALL_OFFSETS
	.align		4
        /*00ec*/ 	.byte	0x04, 0x46
        /*00ee*/ 	.short	(.L_45 - .L_44)


	//   ....[0]....
.L_44:
        /*00f0*/ 	.word	0x00005eb0


	//   ....[1]....
        /*00f4*/ 	.word	0x00005fa0


	//   ....[2]....
        /*00f8*/ 	.word	0x00006810


	//   ....[3]....
        /*00fc*/ 	.word	0x000074d0


	//   ....[4]....
        /*0100*/ 	.word	0x00008140


	//   ....[5]....
        /*0104*/ 	.word	0x00008da0


	//----- nvinfo : EIATTR_MBARRIER_INSTR_OFFSETS
	.align		4
.L_45:
        /*0108*/ 	.byte	0x04, 0x39
        /*010a*/ 	.short	(.L_47 - .L_46)


	//   ....[0]....
.L_46:
        /*010c*/ 	.word	0x00000630
        /*0110*/ 	.word	0x000000ff
        /*0114*/ 	.word	0x00000000
        /*0118*/ 	.short	0x0100
        /*011a*/ 	.byte	0x04
	.zero		1


	//   ....[1]....
        /*011c*/ 	.word	0x00000640
        /*0120*/ 	.word	0x000000ff
        /*0124*/ 	.word	0x00000048
        /*0128*/ 	.short	0x0100
        /*012a*/ 	.byte	0x04
	.zero		1


	//   ....[2]....
        /*012c*/ 	.word	0x00000650
        /*0130*/ 	.word	0x000000ff
        /*0134*/ 	.word	0x00000008
        /*0138*/ 	.short	0x0100
        /*013a*/ 	.byte	0x04
	.zero		1


	//   ....[3]....
        /*013c*/ 	.word	0x00000660
        /*0140*/ 	.word	0x000000ff
        /*0144*/ 	.word	0x00000050
        /*0148*/ 	.short	0x0100
        /*014a*/ 	.byte	0x04
	.zero		1


	//   ....[4]....
        /*014c*/ 	.word	0x00000670
        /*0150*/ 	.word	0x000000ff
        /*0154*/ 	.word	0x00000010
        /*0158*/ 	.short	0x0100
        /*015a*/ 	.byte	0x04
	.zero		1


	//   ....[5]....
        /*015c*/ 	.word	0x00000680
        /*0160*/ 	.word	0x000000ff
        /*0164*/ 	.word	0x00000058
        /*0168*/ 	.short	0x0100
        /*016a*/ 	.byte	0x04
	.zero		1


	//   ....[6]....
        /*016c*/ 	.word	0x00000690
        /*0170*/ 	.word	0x000000ff
        /*0174*/ 	.word	0x00000018
        /*0178*/ 	.short	0x0100
        /*017a*/ 	.byte	0x04
	.zero		1


	//   ....[7]....
        /*017c*/ 	.word	0x000006a0
        /*0180*/ 	.word	0x000000ff
        /*0184*/ 	.word	0x00000060
        /*0188*/ 	.short	0x0100
        /*018a*/ 	.byte	0x04
	.zero		1


	//   ....[8]....
        /*018c*/ 	.word	0x000006b0
        /*0190*/ 	.word	0x000000ff
        /*0194*/ 	.word	0x00000020
        /*0198*/ 	.short	0x0100
        /*019a*/ 	.byte	0x04
	.zero		1


	//   ....[9]....
        /*019c*/ 	.word	0x000006c0
        /*01a0*/ 	.word	0x000000ff
        /*01a4*/ 	.word	0x00000068
        /*01a8*/ 	.short	0x0100
        /*01aa*/ 	.byte	0x04
	.zero		1


	//   ....[10]....
        /*01ac*/ 	.word	0x000006d0
        /*01b0*/ 	.word	0x000000ff
        /*01b4*/ 	.word	0x00000028
        /*01b8*/ 	.short	0x0100
        /*01ba*/ 	.byte	0x04
	.zero		1


	//   ....[11]....
        /*01bc*/ 	.word	0x000006e0
        /*01c0*/ 	.word	0x000000ff
        /*01c4*/ 	.word	0x00000070
        /*01c8*/ 	.short	0x0100
        /*01ca*/ 	.byte	0x04
	.zero		1


	//   ....[12]....
        /*01cc*/ 	.word	0x000006f0
        /*01d0*/ 	.word	0x000000ff
        /*01d4*/ 	.word	0x00000030
        /*01d8*/ 	.short	0x0100
        /*01da*/ 	.byte	0x04
	.zero		1


	//   ....[13]....
        /*01dc*/ 	.word	0x00000700
        /*01e0*/ 	.word	0x000000ff
        /*01e4*/ 	.word	0x00000078
        /*01e8*/ 	.short	0x0100
        /*01ea*/ 	.byte	0x04
	.zero		1


	//   ....[14]....
        /*01ec*/ 	.word	0x00000710
        /*01f0*/ 	.word	0x000000ff
        /*01f4*/ 	.word	0x00000038
        /*01f8*/ 	.short	0x0100
        /*01fa*/ 	.byte	0x04
	.zero		1


	//   ....[15]....
        /*01fc*/ 	.word	0x00000720
        /*0200*/ 	.word	0x000000ff
        /*0204*/ 	.word	0x00000080
        /*0208*/ 	.short	0x0100
        /*020a*/ 	.byte	0x04
	.zero		1


	//   ....[16]....
        /*020c*/ 	.word	0x00000730
        /*0210*/ 	.word	0x000000ff
        /*0214*/ 	.word	0x00000040
        /*0218*/ 	.short	0x0100
        /*021a*/ 	.byte	0x04
	.zero		1


	//   ....[17]....
        /*021c*/ 	.word	0x00000740
        /*0220*/ 	.word	0x000000ff
        /*0224*/ 	.word	0x00000088
        /*0228*/ 	.short	0x0100
        /*022a*/ 	.byte	0x04
	.zero		1


	//   ....[18]....
        /*022c*/ 	.word	0x00000880
        /*0230*/ 	.word	0x000000ff
        /*0234*/ 	.word	0x00000090
        /*0238*/ 	.short	0x0100
        /*023a*/ 	.byte	0x04
	.zero		1


	//   ....[19]....
        /*023c*/ 	.word	0x00000890
        /*0240*/ 	.word	0x000000ff
        /*0244*/ 	.word	0x000000b0
        /*0248*/ 	.short	0x0100
        /*024a*/ 	.byte	0x04
	.zero		1


	//   ....[20]....
        /*024c*/ 	.word	0x000008a0
        /*0250*/ 	.word	0x000000ff
        /*0254*/ 	.word	0x00000098
        /*0258*/ 	.short	0x0100
        /*025a*/ 	.byte	0x04
	.zero		1


	//   ....[21]....
        /*025c*/ 	.word	0x000008b0
        /*0260*/ 	.word	0x000000ff
        /*0264*/ 	.word	0x000000b8
        /*0268*/ 	.short	0x0100
        /*026a*/ 	.byte	0x04
	.zero		1


	//   ....[22]....
        /*026c*/ 	.word	0x000008c0
        /*0270*/ 	.word	0x000000ff
        /*0274*/ 	.word	0x000000a0
        /*0278*/ 	.short	0x0100
        /*027a*/ 	.byte	0x04
	.zero		1


	//   ....[23]....
        /*027c*/ 	.word	0x000008d0
        /*0280*/ 	.word	0x000000ff
        /*0284*/ 	.word	0x000000c0
        /*0288*/ 	.short	0x0100
        /*028a*/ 	.byte	0x04
	.zero		1


	//   ....[24]....
        /*028c*/ 	.word	0x000008e0
        /*0290*/ 	.word	0x000000ff
        /*0294*/ 	.word	0x000000a8
        /*0298*/ 	.short	0x0100
        /*029a*/ 	.byte	0x04
	.zero		1


	//   ....[25]....
        /*029c*/ 	.word	0x000008f0
        /*02a0*/ 	.word	0x000000ff
        /*02a4*/ 	.word	0x000000c8
        /*02a8*/ 	.short	0x0100
        /*02aa*/ 	.byte	0x04
	.zero		1


	//   ....[26]....
        /*02ac*/ 	.word	0x000009e0
        /*02b0*/ 	.word	0x000000ff
        /*02b4*/ 	.word	0x000000d0
        /*02b8*/ 	.short	0x0100
        /*02ba*/ 	.byte	0x06
	.zero		1


	//   ....[27]....
        /*02bc*/ 	.word	0x000009f0
        /*02c0*/ 	.word	0x000000ff
        /*02c4*/ 	.word	0x000000d8
        /*02c8*/ 	.short	0x0100
        /*02ca*/ 	.byte	0x06
	.zero		1


	//   ....[28]....
        /*02cc*/ 	.word	0x00000b30
        /*02d0*/ 	.word	0x000000ff
        /*02d4*/ 	.word	0x000000e0
        /*02d8*/ 	.short	0x0100
        /*02da*/ 	.byte	0x06
	.zero		1


	//   ....[29]....
        /*02dc*/ 	.word	0x00000b40
        /*02e0*/ 	.word	0x000000ff
        /*02e4*/ 	.word	0x000000f0
        /*02e8*/ 	.short	0x0100
        /*02ea*/ 	.byte	0x06
	.zero		1


	//   ....[30]....
        /*02ec*/ 	.word	0x00000b50
        /*02f0*/ 	.word	0x000000ff
        /*02f4*/ 	.word	0x000000e8
        /*02f8*/ 	.short	0x0100
        /*02fa*/ 	.byte	0x06
	.zero		1


	//   ....[31]....
        /*02fc*/ 	.word	0x00000b60
        /*0300*/ 	.word	0x000000ff
        /*0304*/ 	.word	0x000000f8
        /*0308*/ 	.short	0x0100
        /*030a*/ 	.byte	0x06
	.zero		1


	//   ....[32]....
        /*030c*/ 	.word	0x00000c90
        /*0310*/ 	.word	0x000000ff
        /*0314*/ 	.word	0x00000100
        /*0318*/ 	.short	0x0100
        /*031a*/ 	.byte	0x04
	.zero		1


	//   ....[33]....
        /*031c*/ 	.word	0x00000ca0
        /*0320*/ 	.word	0x000000ff
        /*0324*/ 	.word	0x00000120
        /*0328*/ 	.short	0x0100
        /*032a*/ 	.byte	0x04
	.zero		1


	//   ....[34]....
        /*032c*/ 	.word	0x00000cb0
        /*0330*/ 	.word	0x000000ff
        /*0334*/ 	.word	0x00000108
        /*0338*/ 	.short	0x0100
        /*033a*/ 	.byte	0x04
	.zero		1


	//   ....[35]....
        /*033c*/ 	.word	0x00000cc0
        /*0340*/ 	.word	0x000000ff
        /*0344*/ 	.word	0x00000128
        /*0348*/ 	.short	0x0100
        /*034a*/ 	.byte	0x04
	.zero		1


	//   ....[36]....
        /*034c*/ 	.word	0x00000cd0
        /*0350*/ 	.word	0x000000ff
        /*0354*/ 	.word	0x00000110
        /*0358*/ 	.short	0x0100
        /*035a*/ 	.byte	0x04
	.zero		1


	//   ....[37]....
        /*035c*/ 	.word	0x00000ce0
        /*0360*/ 	.word	0x000000ff
        /*0364*/ 	.word	0x00000130
        /*0368*/ 	.short	0x0100
        /*036a*/ 	.byte	0x04
	.zero		1


	//   ....[38]....
        /*036c*/ 	.word	0x00000cf0
        /*0370*/ 	.word	0x000000ff
        /*0374*/ 	.word	0x00000118
        /*0378*/ 	.short	0x0100
        /*037a*/ 	.byte	0x04
	.zero		1


	//   ....[39]....
        /*037c*/ 	.word	0x00000d00
        /*0380*/ 	.word	0x000000ff
        /*0384*/ 	.word	0x00000138
        /*0388*/ 	.short	0x0100
        /*038a*/ 	.byte	0x04
	.zero		1


	//   ....[40]....
        /*038c*/ 	.word	0x00000df0
        /*0390*/ 	.word	0x000000ff
        /*0394*/ 	.word	0x00000140
        /*0398*/ 	.short	0x0100
        /*039a*/ 	.byte	0x04
	.zero		1


	//   ....[41]....
        /*039c*/ 	.word	0x00000e00
        /*03a0*/ 	.word	0x000000ff
        /*03a4*/ 	.word	0x00000150
        /*03a8*/ 	.short	0x0100
        /*03aa*/ 	.byte	0x04
	.zero		1


	//   ....[42]....
        /*03ac*/ 	.word	0x00000e10
        /*03b0*/ 	.word	0x000000ff
        /*03b4*/ 	.word	0x00000148
        /*03b8*/ 	.short	0x0100
        /*03ba*/ 	.byte	0x04
	.zero		1


	//   ....[43]....
        /*03bc*/ 	.word	0x00000e20
        /*03c0*/ 	.word	0x000000ff
        /*03c4*/ 	.word	0x00000158
        /*03c8*/ 	.short	0x0100
        /*03ca*/ 	.byte	0x04
	.zero		1


	//   ....[44]....
        /*03cc*/ 	.word	0x00001b10
        /*03d0*/ 	.word	0x00000000
        /*03d4*/ 	.word	0x00000150
        /*03d8*/ 	.short	0x010a
        /*03da*/ 	.byte	0xff
	.zero		1


	//   ....[45]....
        /*03dc*/ 	.word	0x00001b30
        /*03e0*/ 	.word	0x00000000
        /*03e4*/ 	.word	0x00000140
        /*03e8*/ 	.short	0x0101
        /*03ea*/ 	.byte	0xff
	.zero		1


	//   ....[46]....
        /*03ec*/ 	.word	0x00001bf0
        /*03f0*/ 	.word	0x000000ff
        /*03f4*/ 	.word	0x00000048
        /*03f8*/ 	.short	0x010a
        /*03fa*/ 	.byte	0x04
	.zero		1


	//   ....[47]....
        /*03fc*/ 	.word	0x00001c80
        /*0400*/ 	.word	0x000000ff
        /*0404*/ 	.word	0x00000048
        /*0408*/ 	.short	0x010a
        /*040a*/ 	.byte	0x21
	.zero		1


	//   ....[48]....
        /*040c*/ 	.word	0x00001e10
        /*0410*/ 	.word	0x000000ff
        /*0414*/ 	.word	0x00000048
        /*0418*/ 	.short	0x010a
        /*041a*/ 	.byte	0x05
	.zero		1


	//   ....[49]....
        /*041c*/ 	.word	0x00001f60
        /*0420*/ 	.word	0x000000ff
        /*0424*/ 	.word	0x000000d8
        /*0428*/ 	.short	0x0101
        /*042a*/ 	.byte	0x15
	.zero		1


	//   ....[50]....
        /*042c*/ 	.word	0x00001f80
        /*0430*/ 	.word	0x000000ff
        /*0434*/ 	.word	0x00000048
        /*0438*/ 	.short	0x010a
        /*043a*/ 	.byte	0x04
	.zero		1


	//   ....[51]....
        /*043c*/ 	.word	0x00002000
        /*0440*/ 	.word	0x000000ff
        /*0444*/ 	.word	0x00000048
        /*0448*/ 	.short	0x010a
        /*044a*/ 	.byte	0x11
	.zero		1


	//   ....[52]....
        /*044c*/ 	.word	0x00002190
        /*0450*/ 	.word	0x000000ff
        /*0454*/ 	.word	0x00000048
        /*0458*/ 	.short	0x010a
        /*045a*/ 	.byte	0x05
	.zero		1


	//   ....[53]....
        /*045c*/ 	.word	0x000022d0
        /*0460*/ 	.word	0x00000003
        /*0464*/ 	.word	0x000000e0
        /*0468*/ 	.short	0x010a
        /*046a*/ 	.byte	0xff
	.zero		1


	//   ....[54]....
        /*046c*/ 	.word	0x00002420
        /*0470*/ 	.word	0x00000000
        /*0474*/ 	.word	0x00000000
        /*0478*/ 	.short	0x0101
        /*047a*/ 	.byte	0xff
	.zero		1


	//   ....[55]....
        /*047c*/ 	.word	0x000029e0
        /*0480*/ 	.word	0x000000ff
        /*0484*/ 	.word	0x00000000
        /*0488*/ 	.short	0x010a
        /*048a*/ 	.byte	0x04
	.zero		1


	//   ....[56]....
        /*048c*/ 	.word	0x00002a70
        /*0490*/ 	.word	0x000000ff
        /*0494*/ 	.word	0x00000000
        /*0498*/ 	.short	0x010a
        /*049a*/ 	.byte	0x05
	.zero		1


	//   ....[57]....
        /*049c*/ 	.word	0x00002b00
        /*04a0*/ 	.word	0x000000ff
        /*04a4*/ 	.word	0x00000000
        /*04a8*/ 	.short	0x010a
        /*04aa*/ 	.byte	0x05
	.zero		1


	//   ....[58]....
        /*04ac*/ 	.word	0x00002b90
        /*04b0*/ 	.word	0x000000ff
        /*04b4*/ 	.word	0x00000000
        /*04b8*/ 	.short	0x010a
        /*04ba*/ 	.byte	0x05
	.zero		1


	//   ....[59]....
        /*04bc*/ 	.word	0x00002c20
        /*04c0*/ 	.word	0x000000ff
        /*04c4*/ 	.word	0x00000000
        /*04c8*/ 	.short	0x010a
        /*04ca*/ 	.byte	0x05
	.zero		1


	//   ....[60]....
        /*04cc*/ 	.word	0x00002cb0
        /*04d0*/ 	.word	0x000000ff
        /*04d4*/ 	.word	0x00000000
        /*04d8*/ 	.short	0x010a
        /*04da*/ 	.byte	0x05
	.zero		1


	//   ....[61]....
        /*04dc*/ 	.word	0x00002d40
        /*04e0*/ 	.word	0x000000ff
        /*04e4*/ 	.word	0x00000000
        /*04e8*/ 	.short	0x010a
        /*04ea*/ 	.byte	0x05
	.zero		1


	//   ....[62]....
        /*04ec*/ 	.word	0x00002dd0
        /*04f0*/ 	.word	0x000000ff
        /*04f4*/ 	.word	0x00000000
        /*04f8*/ 	.short	0x010a
        /*04fa*/ 	.byte	0x05
	.zero		1


	//   ....[63]....
        /*04fc*/ 	.word	0x00002e70
        /*0500*/ 	.word	0x00000000
        /*0504*/ 	.word	0x00000000
        /*0508*/ 	.short	0x010a
        /*050a*/ 	.byte	0xff
	.zero		1


	//   ....[64]....
        /*050c*/ 	.word	0x00002fb0
        /*0510*/ 	.word	0x00000002
        /*0514*/ 	.word	0x00000140
        /*0518*/ 	.short	0x010a
        /*051a*/ 	.byte	0xff
	.zero		1


	//   ....[65]....
        /*051c*/ 	.word	0x00003010
        /*0520*/ 	.word	0x00000004
        /*0524*/ 	.word	0x00000000
        /*0528*/ 	.short	0x0101
        /*052a*/ 	.byte	0xff
	.zero		1


	//   ....[66]....
        /*052c*/ 	.word	0x00003030
        /*0530*/ 	.word	0x000000ff
        /*0534*/ 	.word	0x000000f0
        /*0538*/ 	.short	0x010a
        /*053a*/ 	.byte	0x04
	.zero		1


	//   ....[67]....
        /*053c*/ 	.word	0x00003150
        /*0540*/ 	.word	0x00000002
        /*0544*/ 	.word	0x000000e0
        /*0548*/ 	.short	0x010a
        /*054a*/ 	.byte	0xff
	.zero		1


	//   ....[68]....
        /*054c*/ 	.word	0x00003260
        /*0550*/ 	.word	0x00000002
        /*0554*/ 	.word	0x00000000
        /*0558*/ 	.short	0x0101
        /*055a*/ 	.byte	0xff
	.zero		1


	//   ....[69]....
        /*055c*/ 	.word	0x000032f0
        /*0560*/ 	.word	0x000000ff
        /*0564*/ 	.word	0x000000f0
        /*0568*/ 	.short	0x0106
        /*056a*/ 	.byte	0x04
	.zero		1


	//   ....[70]....
        /*056c*/ 	.word	0x00003310
        /*0570*/ 	.word	0x000000ff
        /*0574*/ 	.word	0x000000f0
        /*0578*/ 	.short	0x010a
        /*057a*/ 	.byte	0x04
	.zero		1


	//   ....[71]....
        /*057c*/ 	.word	0x000033a0
        /*0580*/ 	.word	0x000000ff
        /*0584*/ 	.word	0x000000f0
        /*0588*/ 	.short	0x0106
        /*058a*/ 	.byte	0x07
	.zero		1


	//   ....[72]....
        /*058c*/ 	.word	0x000033e0
        /*0590*/ 	.word	0x00000000
        /*0594*/ 	.word	0x000000f0
        /*0598*/ 	.short	0x010a
        /*059a*/ 	.byte	0xff
	.zero		1


	//   ....[73]....
        /*059c*/ 	.word	0x00003900
        /*05a0*/ 	.word	0x00000000
        /*05a4*/ 	.word	0x000000e0
        /*05a8*/ 	.short	0x010a
        /*05aa*/ 	.byte	0xff
	.zero		1


	//   ....[74]....
        /*05ac*/ 	.word	0x00003a00
        /*05b0*/ 	.word	0x00000003
        /*05b4*/ 	.word	0x00000000
        /*05b8*/ 	.short	0x0101
        /*05ba*/ 	.byte	0xff
	.zero		1


	//   ....[75]....
        /*05bc*/ 	.word	0x00003a10
        /*05c0*/ 	.word	0x000000ff
        /*05c4*/ 	.word	0x00000000
        /*05c8*/ 	.short	0x010a
        /*05ca*/ 	.byte	0x04
	.zero		1


	//   ....[76]....
        /*05cc*/ 	.word	0x00003a90
        /*05d0*/ 	.word	0x000000ff
        /*05d4*/ 	.word	0x00000120
        /*05d8*/ 	.short	0x010a
        /*05da*/ 	.byte	0x17
	.zero		1


	//   ....[77]....
        /*05dc*/ 	.word	0x00003b70
        /*05e0*/ 	.word	0x000000ff
        /*05e4*/ 	.word	0x00000000
        /*05e8*/ 	.short	0x010a
        /*05ea*/ 	.byte	0x05
	.zero		1


	//   ....[78]....
        /*05ec*/ 	.word	0x00003cb0
        /*05f0*/ 	.word	0x000000ff
        /*05f4*/ 	.word	0x00000000
        /*05f8*/ 	.short	0x010a
        /*05fa*/ 	.byte	0x04
	.zero		1


	//   ....[79]....
        /*05fc*/ 	.word	0x00003ea0
        /*0600*/ 	.word	0x000000ff
        /*0604*/ 	.word	0x00000000
        /*0608*/ 	.short	0x010a
        /*060a*/ 	.byte	0x04
	.zero		1


	//   ....[80]....
        /*060c*/ 	.word	0x00003f30
        /*0610*/ 	.word	0x000000ff
        /*0614*/ 	.word	0x00000000
        /*0618*/ 	.short	0x010a
        /*061a*/ 	.byte	0x05
	.zero		1


	//   ....[81]....
        /*061c*/ 	.word	0x00003fc0
        /*0620*/ 	.word	0x000000ff
        /*0624*/ 	.word	0x00000000
        /*0628*/ 	.short	0x010a
        /*062a*/ 	.byte	0x05
	.zero		1


	//   ....[82]....
        /*062c*/ 	.word	0x00004050
        /*0630*/ 	.word	0x000000ff
        /*0634*/ 	.word	0x00000000
        /*0638*/ 	.short	0x010a
        /*063a*/ 	.byte	0x04
	.zero		1


	//   ....[83]....
        /*063c*/ 	.word	0x00004560
        /*0640*/ 	.word	0x0000000c
        /*0644*/ 	.word	0x000000e0
        /*0648*/ 	.short	0x010a
        /*064a*/ 	.byte	0xff
	.zero		1


	//   ....[84]....
        /*064c*/ 	.word	0x000046d0
        /*0650*/ 	.word	0x00000000
        /*0654*/ 	.word	0x00000000
        /*0658*/ 	.short	0x0101
        /*065a*/ 	.byte	0xff
	.zero		1


	//   ....[85]....
        /*065c*/ 	.word	0x00004b60
        /*0660*/ 	.word	0x000000ff
        /*0664*/ 	.word	0x000000d8
        /*0668*/ 	.short	0x010a
        /*066a*/ 	.byte	0x15
	.zero		1


	//   ....[86]....
        /*066c*/ 	.word	0x00004ce0
        /*0670*/ 	.word	0x000000ff
        /*0674*/ 	.word	0x000000b0
        /*0678*/ 	.short	0x010a
        /*067a*/ 	.byte	0x15
	.zero		1


	//   ....[87]....
        /*067c*/ 	.word	0x00004e50
        /*0680*/ 	.word	0x000000ff
        /*0684*/ 	.word	0x00000090
        /*0688*/ 	.short	0x010b
        /*068a*/ 	.byte	0x15
	.zero		1


	//   ....[88]....
        /*068c*/ 	.word	0x00004e60
        /*0690*/ 	.word	0x000000ff
        /*0694*/ 	.word	0x00000000
        /*0698*/ 	.short	0x0101
        /*069a*/ 	.byte	0x28
	.zero		1


	//   ....[89]....
        /*069c*/ 	.word	0x00004e70
        /*06a0*/ 	.word	0x000000ff
        /*06a4*/ 	.word	0x000000b8
        /*06a8*/ 	.short	0x010a
        /*06aa*/ 	.byte	0x15
	.zero		1


	//   ....[90]....
        /*06ac*/ 	.word	0x00004fc0
        /*06b0*/ 	.word	0x000000ff
        /*06b4*/ 	.word	0x00000098
        /*06b8*/ 	.short	0x010b
        /*06ba*/ 	.byte	0x15
	.zero		1


	//   ....[91]....
        /*06bc*/ 	.word	0x00004fd0
        /*06c0*/ 	.word	0x000000ff
        /*06c4*/ 	.word	0x00000000
        /*06c8*/ 	.short	0x0101
        /*06ca*/ 	.byte	0x27
	.zero		1


	//   ....[92]....
        /*06cc*/ 	.word	0x00004fe0
        /*06d0*/ 	.word	0x000000ff
        /*06d4*/ 	.word	0x000000c0
        /*06d8*/ 	.short	0x010a
        /*06da*/ 	.byte	0x15
	.zero		1


	//   ....[93]....
        /*06dc*/ 	.word	0x00005120
        /*06e0*/ 	.word	0x000000ff
        /*06e4*/ 	.word	0x000000a0
        /*06e8*/ 	.short	0x010b
        /*06ea*/ 	.byte	0x15
	.zero		1


	//   ....[94]....
        /*06ec*/ 	.word	0x00005130
        /*06f0*/ 	.word	0x000000ff
        /*06f4*/ 	.word	0x00000000
        /*06f8*/ 	.short	0x0101
        /*06fa*/ 	.byte	0x26
	.zero		1


	//   ....[95]....
        /*06fc*/ 	.word	0x00005140
        /*0700*/ 	.word	0x000000ff
        /*0704*/ 	.word	0x000000c8
        /*0708*/ 	.short	0x010a
        /*070a*/ 	.byte	0x15
	.zero		1


	//   ....[96]....
        /*070c*/ 	.word	0x00005340
        /*0710*/ 	.word	0x000000ff
        /*0714*/ 	.word	0x000000a8
        /*0718*/ 	.short	0x010b
        /*071a*/ 	.byte	0x15
	.zero		1


	//   ....[97]....
        /*071c*/ 	.word	0x00005350
        /*0720*/ 	.word	0x000000ff
        /*0724*/ 	.word	0x00000000
        /*0728*/ 	.short	0x0101
        /*072a*/ 	.byte	0x25
	.zero		1


	//   ....[98]....
        /*072c*/ 	.word	0x00005380
        /*0730*/ 	.word	0x000000ff
        /*0734*/ 	.word	0x000000b0
        /*0738*/ 	.short	0x010a
        /*073a*/ 	.byte	0x15
	.zero		1


	//   ....[99]....
        /*073c*/ 	.word	0x000053a0
        /*0740*/ 	.word	0x000000ff
        /*0744*/ 	.word	0x000000b8
        /*0748*/ 	.short	0x010a
        /*074a*/ 	.byte	0x15
	.zero		1


	//   ....[100]....
        /*074c*/ 	.word	0x000053c0
        /*0750*/ 	.word	0x000000ff
        /*0754*/ 	.word	0x000000c0
        /*0758*/ 	.short	0x010a
        /*075a*/ 	.byte	0x15
	.zero		1


	//   ....[101]....
        /*075c*/ 	.word	0x00005400
        /*0760*/ 	.word	0x00000000
        /*0764*/ 	.word	0x000000c8
        /*0768*/ 	.short	0x010a
        /*076a*/ 	.byte	0xff
	.zero		1


	//   ....[102]....
        /*076c*/ 	.word	0x00005740
        /*0770*/ 	.word	0x00000003
        /*0774*/ 	.word	0x000000e0
        /*0778*/ 	.short	0x010a
        /*077a*/ 	.byte	0xff
	.zero		1


	//   ....[103]....
        /*077c*/ 	.word	0x000058c0
        /*0780*/ 	.word	0x00000000
        /*0784*/ 	.word	0x00000000
        /*0788*/ 	.short	0x0101
        /*078a*/ 	.byte	0xff
	.zero		1


	//   ....[104]....
        /*078c*/ 	.word	0x00006460
        /*0790*/ 	.word	0x000000ff
        /*0794*/ 	.word	0x00000090
        /*0798*/ 	.short	0x010a
        /*079a*/ 	.byte	0x2c
	.zero		1


	//   ....[105]....
        /*079c*/ 	.word	0x000064d0
        /*07a0*/ 	.word	0x00000062
        /*07a4*/ 	.word	0x00000100
        /*07a8*/ 	.short	0x010a
        /*07aa*/ 	.byte	0xff
	.zero		1


	//   ....[106]....
        /*07ac*/ 	.word	0x000065f0
        /*07b0*/ 	.word	0x000000ff
        /*07b4*/ 	.word	0x00000090
        /*07b8*/ 	.short	0x010a
        /*07ba*/ 	.byte	0x2c
	.zero		1


	//   ....[107]....
        /*07bc*/ 	.word	0x000066f0
        /*07c0*/ 	.word	0x00000062
        /*07c4*/ 	.word	0x00000100
        /*07c8*/ 	.short	0x010a
        /*07ca*/ 	.byte	0xff
	.zero		1


	//   ....[108]....
        /*07cc*/ 	.word	0x000071f0
        /*07d0*/ 	.word	0x00000000
        /*07d4*/ 	.word	0x00000000
        /*07d8*/ 	.short	0x0101
        /*07da*/ 	.byte	0xff
	.zero		1


	//   ....[109]....
        /*07dc*/ 	.word	0x00007200
        /*07e0*/ 	.word	0x00000003
        /*07e4*/ 	.word	0x00000090
        /*07e8*/ 	.short	0x010a
        /*07ea*/ 	.byte	0xff
	.zero		1


	//   ....[110]....
        /*07ec*/ 	.word	0x000072d0
        /*07f0*/ 	.word	0x00000003
        /*07f4*/ 	.word	0x00000090
        /*07f8*/ 	.short	0x010a
        /*07fa*/ 	.byte	0xff
	.zero		1


	//   ....[111]....
        /*07fc*/ 	.word	0x00007e60
        /*0800*/ 	.word	0x00000066
        /*0804*/ 	.word	0x00000000
        /*0808*/ 	.short	0x0101
        /*080a*/ 	.byte	0xff
	.zero		1


	//   ....[112]....
        /*080c*/ 	.word	0x00007e80
        /*0810*/ 	.word	0x0000003f
        /*0814*/ 	.word	0x00000090
        /*0818*/ 	.short	0x010a
        /*081a*/ 	.byte	0xff
	.zero		1


	//   ....[113]....
        /*081c*/ 	.word	0x00007f40
        /*0820*/ 	.word	0x0000003f
        /*0824*/ 	.word	0x00000090
        /*0828*/ 	.short	0x010a
        /*082a*/ 	.byte	0xff
	.zero		1


	//   ....[114]....
        /*082c*/ 	.word	0x00008ac0
        /*0830*/ 	.word	0x00000066
        /*0834*/ 	.word	0x00000000
        /*0838*/ 	.short	0x0101
        /*083a*/ 	.byte	0xff
	.zero		1


	//   ....[115]....
        /*083c*/ 	.word	0x00008ae0
        /*0840*/ 	.word	0x0000006c
        /*0844*/ 	.word	0x00000090
        /*0848*/ 	.short	0x010a
        /*084a*/ 	.byte	0xff
	.zero		1


	//   ....[116]....
        /*084c*/ 	.word	0x00008ba0
        /*0850*/ 	.word	0x0000006c
        /*0854*/ 	.word	0x00000090
        /*0858*/ 	.short	0x010a
        /*085a*/ 	.byte	0xff
	.zero		1


	//   ....[117]....
        /*085c*/ 	.word	0x00008fe0
        /*0860*/ 	.word	0x000000ff
        /*0864*/ 	.word	0x00000000
        /*0868*/ 	.short	0x0101
        /*086a*/ 	.byte	0x04
	.zero		1


	//   ....[118]....
        /*086c*/ 	.word	0x00009790
        /*0870*/ 	.word	0x00000002
        /*0874*/ 	.word	0x00000000
        /*0878*/ 	.short	0x0101
        /*087a*/ 	.byte	0xff
	.zero		1


	//   ....[119]....
        /*087c*/ 	.word	0x00009a40
        /*0880*/ 	.word	0x000000ff
        /*0884*/ 	.word	0x00000000
        /*0888*/ 	.short	0x0101
        /*088a*/ 	.byte	0x04
	.zero		1


	//   ....[120]....
        /*088c*/ 	.word	0x00009a60
        /*0890*/ 	.word	0x00000000
        /*0894*/ 	.word	0x00000150
        /*0898*/ 	.short	0x010a
        /*089a*/ 	.byte	0xff
	.zero		1


	//   ....[121]....
        /*089c*/ 	.word	0x00009ac0
        /*08a0*/ 	.word	0x00000000
        /*08a4*/ 	.word	0x00000048
        /*08a8*/ 	.short	0x010a
        /*08aa*/ 	.byte	0xff
	.zero		1


	//   ....[122]....
        /*08ac*/ 	.word	0x00009b20
        /*08b0*/ 	.word	0x00000000
        /*08b4*/ 	.word	0x00000048
        /*08b8*/ 	.short	0x010a
        /*08ba*/ 	.byte	0xff
	.zero		1


	//   ....[123]....
        /*08bc*/ 	.word	0x00009b70
        /*08c0*/ 	.word	0x00000003
        /*08c4*/ 	.word	0x000000e0
        /*08c8*/ 	.short	0x010a
        /*08ca*/ 	.byte	0xff
	.zero		1


	//   ....[124]....
        /*08cc*/ 	.word	0x00009bd0
        /*08d0*/ 	.word	0x00000000
        /*08d4*/ 	.word	0x00000000
        /*08d8*/ 	.short	0x010a
        /*08da*/ 	.byte	0xff
	.zero		1


	//   ....[125]....
        /*08dc*/ 	.word	0x00009c30
        /*08e0*/ 	.word	0x00000000
        /*08e4*/ 	.word	0x00000000
        /*08e8*/ 	.short	0x010a
        /*08ea*/ 	.byte	0xff
	.zero		1


	//   ....[126]....
        /*08ec*/ 	.word	0x00009c90
        /*08f0*/ 	.word	0x00000000
        /*08f4*/ 	.word	0x00000000
        /*08f8*/ 	.short	0x010a
        /*08fa*/ 	.byte	0xff
	.zero		1


	//   ....[127]....
        /*08fc*/ 	.word	0x00009cf0
        /*0900*/ 	.word	0x00000000
        /*0904*/ 	.word	0x00000000
        /*0908*/ 	.short	0x010a
        /*090a*/ 	.byte	0xff
	.zero		1


	//   ....[128]....
        /*090c*/ 	.word	0x00009d50
        /*0910*/ 	.word	0x00000000
        /*0914*/ 	.word	0x00000000
        /*0918*/ 	.short	0x010a
        /*091a*/ 	.byte	0xff
	.zero		1


	//   ....[129]....
        /*091c*/ 	.word	0x00009db0
        /*0920*/ 	.word	0x00000000
        /*0924*/ 	.word	0x00000000
        /*0928*/ 	.short	0x010a
        /*092a*/ 	.byte	0xff
	.zero		1


	//   ....[130]....
        /*092c*/ 	.word	0x00009e10
        /*0930*/ 	.word	0x00000000
        /*0934*/ 	.word	0x00000000
        /*0938*/ 	.short	0x010a
        /*093a*/ 	.byte	0xff
	.zero		1


	//   ....[131]....
        /*093c*/ 	.word	0x00009e70
        /*0940*/ 	.word	0x00000000
        /*0944*/ 	.word	0x00000000
        /*0948*/ 	.short	0x010a
        /*094a*/ 	.byte	0xff
	.zero		1


	//   ....[132]....
        /*094c*/ 	.word	0x00009ec0
        /*0950*/ 	.word	0x00000002
        /*0954*/ 	.word	0x00000140
        /*0958*/ 	.short	0x010a
        /*095a*/ 	.byte	0xff
	.zero		1


	//   ....[133]....
        /*095c*/ 	.word	0x00009f20
        /*0960*/ 	.word	0x00000002
        /*0964*/ 	.word	0x000000f0
        /*0968*/ 	.short	0x010a
        /*096a*/ 	.byte	0xff
	.zero		1


	//   ....[134]....
        /*096c*/ 	.word	0x00009f70
        /*0970*/ 	.word	0x00000002
        /*0974*/ 	.word	0x000000e0
        /*0978*/ 	.short	0x010a
        /*097a*/ 	.byte	0xff
	.zero		1


	//   ....[135]....
        /*097c*/ 	.word	0x00009fd0
        /*0980*/ 	.word	0x00000000
        /*0984*/ 	.word	0x000000f0
        /*0988*/ 	.short	0x010a
        /*098a*/ 	.byte	0xff
	.zero		1


	//   ....[136]....
        /*098c*/ 	.word	0x0000a020
        /*0990*/ 	.word	0x00000000
        /*0994*/ 	.word	0x000000e0
        /*0998*/ 	.short	0x010a
        /*099a*/ 	.byte	0xff
	.zero		1


	//   ....[137]....
        /*099c*/ 	.word	0x0000a080
        /*09a0*/ 	.word	0x00000003
        /*09a4*/ 	.word	0x00000120
        /*09a8*/ 	.short	0x010a
        /*09aa*/ 	.byte	0xff
	.zero		1


	//   ....[138]....
        /*09ac*/ 	.word	0x0000a0e0
        /*09b0*/ 	.word	0x00000000
        /*09b4*/ 	.word	0x00000000
        /*09b8*/ 	.short	0x010a
        /*09ba*/ 	.byte	0xff
	.zero		1


	//   ....[139]....
        /*09bc*/ 	.word	0x0000a140
        /*09c0*/ 	.word	0x00000000
        /*09c4*/ 	.word	0x00000000
        /*09c8*/ 	.short	0x010a
        /*09ca*/ 	.byte	0xff
	.zero		1


	//   ....[140]....
        /*09cc*/ 	.word	0x0000a1a0
        /*09d0*/ 	.word	0x00000000
        /*09d4*/ 	.word	0x00000000
        /*09d8*/ 	.short	0x010a
        /*09da*/ 	.byte	0xff
	.zero		1


	//   ....[141]....
        /*09dc*/ 	.word	0x0000a200
        /*09e0*/ 	.word	0x00000000
        /*09e4*/ 	.word	0x00000000
        /*09e8*/ 	.short	0x010a
        /*09ea*/ 	.byte	0xff
	.zero		1


	//   ....[142]....
        /*09ec*/ 	.word	0x0000a260
        /*09f0*/ 	.word	0x00000000
        /*09f4*/ 	.word	0x00000000
        /*09f8*/ 	.short	0x010a
        /*09fa*/ 	.byte	0xff
	.zero		1


	//   ....[143]....
        /*09fc*/ 	.word	0x0000a2b0
        /*0a00*/ 	.word	0x0000000c
        /*0a04*/ 	.word	0x000000e0
        /*0a08*/ 	.short	0x010a
        /*0a0a*/ 	.byte	0xff
	.zero		1


	//   ....[144]....
        /*0a0c*/ 	.word	0x0000a310
        /*0a10*/ 	.word	0x00000000
        /*0a14*/ 	.word	0x000000d8
        /*0a18*/ 	.short	0x010a
        /*0a1a*/ 	.byte	0xff
	.zero		1


	//   ....[145]....
        /*0a1c*/ 	.word	0x0000a370
        /*0a20*/ 	.word	0x00000000
        /*0a24*/ 	.word	0x000000b0
        /*0a28*/ 	.short	0x010a
        /*0a2a*/ 	.byte	0xff
	.zero		1


	//   ....[146]....
        /*0a2c*/ 	.word	0x0000a3d0
        /*0a30*/ 	.word	0x00000000
        /*0a34*/ 	.word	0x000000b8
        /*0a38*/ 	.short	0x010a
        /*0a3a*/ 	.byte	0xff
	.zero		1


	//   ....[147]....
        /*0a3c*/ 	.word	0x0000a430
        /*0a40*/ 	.word	0x00000000
        /*0a44*/ 	.word	0x000000c0
        /*0a48*/ 	.short	0x010a
        /*0a4a*/ 	.byte	0xff
	.zero		1


	//   ....[148]....
        /*0a4c*/ 	.word	0x0000a490
        /*0a50*/ 	.word	0x00000000
        /*0a54*/ 	.word	0x000000c8
        /*0a58*/ 	.short	0x010a
        /*0a5a*/ 	.byte	0xff
	.zero		1


	//   ....[149]....
        /*0a5c*/ 	.word	0x0000a4f0
        /*0a60*/ 	.word	0x00000000
        /*0a64*/ 	.word	0x000000b0
        /*0a68*/ 	.short	0x010a
        /*0a6a*/ 	.byte	0xff
	.zero		1


	//   ....[150]....
        /*0a6c*/ 	.word	0x0000a550
        /*0a70*/ 	.word	0x00000000
        /*0a74*/ 	.word	0x000000b8
        /*0a78*/ 	.short	0x010a
        /*0a7a*/ 	.byte	0xff
	.zero		1


	//   ....[151]....
        /*0a7c*/ 	.word	0x0000a5b0
        /*0a80*/ 	.word	0x00000000
        /*0a84*/ 	.word	0x000000c0
        /*0a88*/ 	.short	0x010a
        /*0a8a*/ 	.byte	0xff
	.zero		1


	//   ....[152]....
        /*0a8c*/ 	.word	0x0000a600
        /*0a90*/ 	.word	0x00000003
        /*0a94*/ 	.word	0x000000e0
        /*0a98*/ 	.short	0x010a
        /*0a9a*/ 	.byte	0xff
	.zero		1


	//   ....[153]....
        /*0a9c*/ 	.word	0x0000a660
        /*0aa0*/ 	.word	0x00000000
        /*0aa4*/ 	.word	0x00000090
        /*0aa8*/ 	.short	0x010a
        /*0aaa*/ 	.byte	0xff
	.zero		1


	//   ....[154]....
        /*0aac*/ 	.word	0x0000a6b0
        /*0ab0*/ 	.word	0x00000062
        /*0ab4*/ 	.word	0x00000100
        /*0ab8*/ 	.short	0x010a
        /*0aba*/ 	.byte	0xff
	.zero		1


	//   ....[155]....
        /*0abc*/ 	.word	0x0000a700
        /*0ac0*/ 	.word	0x00000003
        /*0ac4*/ 	.word	0x00000090
        /*0ac8*/ 	.short	0x010a
        /*0aca*/ 	.byte	0xff
	.zero		1


	//   ....[156]....
        /*0acc*/ 	.word	0x0000a750
        /*0ad0*/ 	.word	0x0000003f
        /*0ad4*/ 	.word	0x00000090
        /*0ad8*/ 	.short	0x010a
        /*0ada*/ 	.byte	0xff
	.zero		1


	//   ....[157]....
        /*0adc*/ 	.word	0x0000a7a0
        /*0ae0*/ 	.word	0x0000006c
        /*0ae4*/ 	.word	0x00000090
        /*0ae8*/ 	.short	0x010a
        /*0aea*/ 	.byte	0xff
	.zero		1


	//----- nvinfo : EIATTR_NUM_MBARRIERS
	.align		4
.L_47:
        /*0aec*/ 	.byte	0x03, 0x38
        /*0aee*/ 	.short	0x002c


	//----- nvinfo : EIATTR_EXIT_INSTR_OFFSETS
	.align		4
        /*0af0*/ 	.byte	0x04, 0x1c
        /*0af2*/ 	.short	(.L_49 - .L_48)


	//   ....[0]....
.L_48:
        /*0af4*/ 	.word	0x00002ea0


	//   ....[1]....
        /*0af8*/ 	.word	0x000033b0


	//   ....[2]....
        /*0afc*/ 	.word	0x00003410


	//   ....[3]....
        /*0b00*/ 	.word	0x000042b0


	//   ....[4]....
        /*0b04*/ 	.word	0x00005430


	//   ....[5]....
        /*0b08*/ 	.word	0x00005470


	//   ....[6]....
        /*0b0c*/ 	.word	0x00009920


	//   ....[7]....
        /*0b10*/ 	.word	0x000099a0


	//   ....[8]....
        /*0b14*/ 	.word	0x000099d0


	//   ....[9]....
        /*0b18*/ 	.word	0x00009a50


	//----- nvinfo : EIATTR_MAX_THREADS
	.align		4
.L_49:
        /*0b1c*/ 	.byte	0x04, 0x05
        /*0b1e*/ 	.short	(.L_51 - .L_50)
.L_50:
        /*0b20*/ 	.word	0x00000100
        /*0b24*/ 	.word	0x00000001
        /*0b28*/ 	.word	0x00000001


	//----- nvinfo : EIATTR_CRS_STACK_SIZE
	.align		4
.L_51:
        /*0b2c*/ 	.byte	0x04, 0x1e
        /*0b2e*/ 	.short	(.L_53 - .L_52)
.L_52:
        /*0b30*/ 	.word	0x00000000


	//----- nvinfo : EIATTR_CBANK_PARAM_SIZE
	.align		4
.L_53:
        /*0b34*/ 	.byte	0x03, 0x19
        /*0b36*/ 	.short	0x0800


	//----- nvinfo : EIATTR_PARAM_CBANK
	.align		4
        /*0b38*/ 	.byte	0x04, 0x0a
        /*0b3a*/ 	.short	(.L_55 - .L_54)
	.align		4
.L_54:
        /*0b3c*/ 	.word	index@(.nv.constant0._ZN7cutlass13device_kernelINS_4gemm6kernel13GemmUniversalIN4cute5tupleIJiiiiEEENS1_10collective13CollectiveMmaINS1_35MainloopSm100TmaUmmaWarpSpecializedILi9ELi2ELi4ENS5_IJNS4_1CILi2EEESB_NSA_ILi1EEEEEEEENS5_IJNSA_ILi64EEENSA_ILi256EEENSA_ILi32EEEEEENS_10bfloat16_tENS5_IJlSC_lEEESJ_SK_NS4_8TiledMMAINS4_8MMA_AtomIJNS4_20SM100_MMA_F16BF16_SSISJ_SJ_fLi64ELi256ELNS4_4UMMA5MajorE0ELSP_0ELNSO_7ScaleInE0ELSQ_0EEEEEENS4_6LayoutINS5_IJSC_SC_SC_EEENS5_IJNSA_ILi0EEESV_SV_EEEEENS5_IJNS4_10UnderscoreESY_SY_EEEEENS4_23SM90_TMA_LOAD_MULTICASTENS4_14ComposedLayoutINS4_7SwizzleILi2ELi4ELi3EEENS4_18smem_ptr_flag_bitsILi16EEENST_INS5_IJNSA_ILi8EEESH_EEENS5_IJSH_SC_EEEEEEEvNS4_8identityES11_S1B_vS1C_EENS_8epilogue10collective18CollectiveEpilogueINS1E_23Sm100TmaWarpSpecializedILi4ELi2ELi32ELb1ELb0EEEJSI_NS5_IJNST_ISF_SC_EES1J_EEESJ_SK_SJ_SK_NS1E_6fusion15FusionCallbacksIS1I_NS1L_17LinearCombinationISJ_fSJ_fLNS_15FloatRoundStyleE2EEESI_S1K_JEEENS4_5SM1004TMEM4LOAD26SM100_TMEM_LOAD_16dp256b8xENS4_13SM90_TMA_LOADENS12_INS13_ILi3ELi4ELi3EEES16_NST_INS5_IJS17_SF_EEENS5_IJSF_SC_EEEEEEENS4_17SM75_U32x4_LDSM_NENS4_14SM90_TMA_STOREES20_NS4_17SM90_U32x4_STSM_NENS4_39AutoVectorizingCopyWithAssumedAlignmentILi128EEEEEEvvEEEEvNT_6ParamsE)
        /*0b40*/ 	.short	0x0380
        /*0b42*/ 	.short	0x0800


	//----- nvinfo : EIATTR_SW_WAR
	.align		4
.L_55:
        /*0b44*/ 	.byte	0x04, 0x36
        /*0b46*/ 	.short	(.L_57 - .L_56)
.L_56:
        /*0b48*/ 	.word	0x00000008
.L_57:


//--------------------- .nv.callgraph             --------------------------
	.section	.nv.callgraph,"",@"SHT_CUDA_CALLGRAPH"
	.align	4
	.sectionentsize	8
	.align		4
        /*0000*/ 	.word	0x00000000
	.align		4
        /*0004*/ 	.word	0xffffffff
	.align		4
        /*0008*/ 	.word	index@(_ZN7cutlass13device_kernelINS_4gemm6kernel13GemmUniversalIN4cute5tupleIJiiiiEEENS1_10collective13CollectiveMmaINS1_35MainloopSm100TmaUmmaWarpSpecializedILi9ELi2ELi4ENS5_IJNS4_1CILi2EEESB_NSA_ILi1EEEEEEEENS5_IJNSA_ILi64EEENSA_ILi256EEENSA_ILi32EEEEEENS_10bfloat16_tENS5_IJlSC_lEEESJ_SK_NS4_8TiledMMAINS4_8MMA_AtomIJNS4_20SM100_MMA_F16BF16_SSISJ_SJ_fLi64ELi256ELNS4_4UMMA5MajorE0ELSP_0ELNSO_7ScaleInE0ELSQ_0EEEEEENS4_6LayoutINS5_IJSC_SC_SC_EEENS5_IJNSA_ILi0EEESV_SV_EEEEENS5_IJNS4_10UnderscoreESY_SY_EEEEENS4_23SM90_TMA_LOAD_MULTICASTENS4_14ComposedLayoutINS4_7SwizzleILi2ELi4ELi3EEENS4_18smem_ptr_flag_bitsILi16EEENST_INS5_IJNSA_ILi8EEESH_EEENS5_IJSH_SC_EEEEEEEvNS4_8identityES11_S1B_vS1C_EENS_8epilogue10collective18CollectiveEpilogueINS1E_23Sm100TmaWarpSpecializedILi4ELi2ELi32ELb1ELb0EEEJSI_NS5_IJNST_ISF_SC_EES1J_EEESJ_SK_SJ_SK_NS1E_6fusion15FusionCallbacksIS1I_NS1L_17LinearCombinationISJ_fSJ_fLNS_15FloatRoundStyleE2EEESI_S1K_JEEENS4_5SM1004TMEM4LOAD26SM100_TMEM_LOAD_16dp256b8xENS4_13SM90_TMA_LOADENS12_INS13_ILi3ELi4ELi3EEES16_NST_INS5_IJS17_SF_EEENS5_IJSF_SC_EEEEEEENS4_17SM75_U32x4_LDSM_NENS4_14SM90_TMA_STOREES20_NS4_17SM90_U32x4_STSM_NENS4_39AutoVectorizingCopyWithAssumedAlignmentILi128EEEEEEvvEEEEvNT_6ParamsE)
	.align		4
        /*000c*/ 	.word	index@(__assertfail)
	.align		4
        /*0010*/ 	.word	0x00000000
	.align		4
        /*0014*/ 	.word	0xfffffffe
	.align		4
        /*0018*/ 	.word	0x00000000
	.align		4
        /*001c*/ 	.word	0xfffffffd
	.align		4
        /*0020*/ 	.word	0x00000000
	.align		4
        /*0024*/ 	.word	0xfffffffc


//--------------------- .nv.constant4             --------------------------
	.section	.nv.constant4,"a",@progbits
	.align	8
	.align		8
.nv.constant4:
        /*0000*/ 	.dword	__assertfail
	.align		8
        /*0008*/ 	.dword	__unnamed_1
	.align		8
        /*0010*/ 	.dword	__unnamed_2
	.align		8
        /*0018*/ 	.dword	_ZN39_INTERNAL_c4b9a21b_4_k_cu_fedab7c7_89164cuda3std3__45__cpo5beginE
	.align		8
        /*0020*/ 	.dword	_ZN39_INTERNAL_c4b9a21b_4_k_cu_fedab7c7_89164cuda3std3__45__cpo3endE
	.align		8
        /*0028*/ 	.dword	_ZN39_INTERNAL_c4b9a21b_4_k_cu_fedab7c7_89164cuda3std3__45__cpo6cbeginE
	.align		8
        /*0030*/ 	.dword	_ZN39_INTERNAL_c4b9a21b_4_k_cu_fedab7c7_89164cuda3std3__45__cpo4cendE
	.align		8
        /*0038*/ 	.dword	_ZN39_INTERNAL_c4b9a21b_4_k_cu_fedab7c7_89164cuda3std3__441_GLOBAL__N__c4b9a21b_4_k_cu_fedab7c7_89166ignoreE
	.align		8
        /*0040*/ 	.dword	_ZN39_INTERNAL_c4b9a21b_4_k_cu_fedab7c7_89164cuda3std3__419piecewise_constructE
	.align		8
        /*0048*/ 	.dword	_ZN39_INTERNAL_c4b9a21b_4_k_cu_fedab7c7_89164cuda3std3__48in_placeE
	.align		8
        /*0050*/ 	.dword	_ZN39_INTERNAL_c4b9a21b_4_k_cu_fedab7c7_89164cuda3std6ranges3__45__cpo4swapE
	.align		8
        /*0058*/ 	.dword	_ZN39_INTERNAL_c4b9a21b_4_k_cu_fedab7c7_89164cuda3std6ranges3__45__cpo9iter_moveE
	.align		8
        /*0060*/ 	.dword	_ZN39_INTERNAL_c4b9a21b_4_k_cu_fedab7c7_89164cute7productE
	.align		8
        /*0068*/ 	.dword	_ZN39_INTERNAL_c4b9a21b_4_k_cu_fedab7c7_89164cute1_E
	.align		8
        /*0070*/ 	.dword	$str$25
	.align		8
        /*0078*/ 	.dword	$str$26
	.align		8
        /*0080*/ 	.dword	$str$27
	.align		8
        /*0088*/ 	.dword	$str$28


//--------------------- .text._ZN7cutlass13device_kernelINS_4gemm6kernel13GemmUniversalIN4cute5tupleIJiiiiEEENS1_10collective13CollectiveMmaINS1_35MainloopSm100TmaUmmaWarpSpecializedILi9ELi2ELi4ENS5_IJNS4_1CILi2EEESB_NSA_ILi1EEEEEEEENS5_IJNSA_ILi64EEENSA_ILi256EEENSA_ILi32EEEEEENS_10bfloat16_tENS5_IJlSC_lEEESJ_SK_NS4_8TiledMMAINS4_8MMA_AtomIJNS4_20SM100_MMA_F16BF16_SSISJ_SJ_fLi64ELi256ELNS4_4UMMA5MajorE0ELSP_0ELNSO_7ScaleInE0ELSQ_0EEEEEENS4_6LayoutINS5_IJSC_SC_SC_EEENS5_IJNSA_ILi0EEESV_SV_EEEEENS5_IJNS4_10UnderscoreESY_SY_EEEEENS4_23SM90_TMA_LOAD_MULTICASTENS4_14ComposedLayoutINS4_7SwizzleILi2ELi4ELi3EEENS4_18smem_ptr_flag_bitsILi16EEENST_INS5_IJNSA_ILi8EEESH_EEENS5_IJSH_SC_EEEEEEEvNS4_8identityES11_S1B_vS1C_EENS_8epilogue10collective18CollectiveEpilogueINS1E_23Sm100TmaWarpSpecializedILi4ELi2ELi32ELb1ELb0EEEJSI_NS5_IJNST_ISF_SC_EES1J_EEESJ_SK_SJ_SK_NS1E_6fusion15FusionCallbacksIS1I_NS1L_17LinearCombinationISJ_fSJ_fLNS_15FloatRoundStyleE2EEESI_S1K_JEEENS4_5SM1004TMEM4LOAD26SM100_TMEM_LOAD_16dp256b8xENS4_13SM90_TMA_LOADENS12_INS13_ILi3ELi4ELi3EEES16_NST_INS5_IJS17_SF_EEENS5_IJSF_SC_EEEEEEENS4_17SM75_U32x4_LDSM_NENS4_14SM90_TMA_STOREES20_NS4_17SM90_U32x4_STSM_NENS4_39AutoVectorizingCopyWithAssumedAlignmentILi128EEEEEEvvEEEEvNT_6ParamsE --------------------------
	.section	.text._ZN7cutlass13device_kernelINS_4gemm6kernel13GemmUniversalIN4cute5tupleIJiiiiEEENS1_10collective13CollectiveMmaINS1_35MainloopSm100TmaUmmaWarpSpecializedILi9ELi2ELi4ENS5_IJNS4_1CILi2EEESB_NSA_ILi1EEEEEEEENS5_IJNSA_ILi64EEENSA_ILi256EEENSA_ILi32EEEEEENS_10bfloat16_tENS5_IJlSC_lEEESJ_SK_NS4_8TiledMMAINS4_8MMA_AtomIJNS4_20SM100_MMA_F16BF16_SSISJ_SJ_fLi64ELi256ELNS4_4UMMA5MajorE0ELSP_0ELNSO_7ScaleInE0ELSQ_0EEEEEENS4_6LayoutINS5_IJSC_SC_SC_EEENS5_IJNSA_ILi0EEESV_SV_EEEEENS5_IJNS4_10UnderscoreESY_SY_EEEEENS4_23SM90_TMA_LOAD_MULTICASTENS4_14ComposedLayoutINS4_7SwizzleILi2ELi4ELi3EEENS4_18smem_ptr_flag_bitsILi16EEENST_INS5_IJNSA_ILi8EEESH_EEENS5_IJSH_SC_EEEEEEEvNS4_8identityES11_S1B_vS1C_EENS_8epilogue10collective18CollectiveEpilogueINS1E_23Sm100TmaWarpSpecializedILi4ELi2ELi32ELb1ELb0EEEJSI_NS5_IJNST_ISF_SC_EES1J_EEESJ_SK_SJ_SK_NS1E_6fusion15FusionCallbacksIS1I_NS1L_17LinearCombinationISJ_fSJ_fLNS_15FloatRoundStyleE2EEESI_S1K_JEEENS4_5SM1004TMEM4LOAD26SM100_TMEM_LOAD_16dp256b8xENS4_13SM90_TMA_LOADENS12_INS13_ILi3ELi4ELi3EEES16_NST_INS5_IJS17_SF_EEENS5_IJSF_SC_EEEEEEENS4_17SM75_U32x4_LDSM_NENS4_14SM90_TMA_STOREES20_NS4_17SM90_U32x4_STSM_NENS4_39AutoVectorizingCopyWithAssumedAlignmentILi128EEEEEEvvEEEEvNT_6ParamsE,"ax",@progbits
	.align	128
.text._ZN7cutlass13device_kernelINS_4gemm6kernel13GemmUniversalIN4cute5tupleIJiiiiEEENS1_10collective13CollectiveMmaINS1_35MainloopSm100TmaUmmaWarpSpecializedILi9ELi2ELi4ENS5_IJNS4_1CILi2EEESB_NSA_ILi1EEEEEEEENS5_IJNSA_ILi64EEENSA_ILi256EEENSA_ILi32EEEEEENS_10bfloat16_tENS5_IJlSC_lEEESJ_SK_NS4_8TiledMMAINS4_8MMA_AtomIJNS4_20SM100_MMA_F16BF16_SSISJ_SJ_fLi64ELi256ELNS4_4UMMA5MajorE0ELSP_0ELNSO_7ScaleInE0ELSQ_0EEEEEENS4_6LayoutINS5_IJSC_SC_SC_EEENS5_IJNSA_ILi0EEESV_SV_EEEEENS5_IJNS4_10UnderscoreESY_SY_EEEEENS4_23SM90_TMA_LOAD_MULTICASTENS4_14ComposedLayoutINS4_7SwizzleILi2ELi4ELi3EEENS4_18smem_ptr_flag_bitsILi16EEENST_INS5_IJNSA_ILi8EEESH_EEENS5_IJSH_SC_EEEEEEEvNS4_8identityES11_S1B_vS1C_EENS_8epilogue10collective18CollectiveEpilogueINS1E_23Sm100TmaWarpSpecializedILi4ELi2ELi32ELb1ELb0EEEJSI_NS5_IJNST_ISF_SC_EES1J_EEESJ_SK_SJ_SK_NS1E_6fusion15FusionCallbacksIS1I_NS1L_17LinearCombinationISJ_fSJ_fLNS_15FloatRoundStyleE2EEESI_S1K_JEEENS4_5SM1004TMEM4LOAD26SM100_TMEM_LOAD_16dp256b8xENS4_13SM90_TMA_LOADENS12_INS13_ILi3ELi4ELi3EEES16_NST_INS5_IJS17_SF_EEENS5_IJSF_SC_EEEEEEENS4_17SM75_U32x4_LDSM_NENS4_14SM90_TMA_STOREES20_NS4_17SM90_U32x4_STSM_NENS4_39AutoVectorizingCopyWithAssumedAlignmentILi128EEEEEEvvEEEEvNT_6ParamsE:
        .type           _ZN7cutlass13device_kernelINS_4gemm6kernel13GemmUniversalIN4cute5tupleIJiiiiEEENS1_10collective13CollectiveMmaINS1_35MainloopSm100TmaUmmaWarpSpecializedILi9ELi2ELi4ENS5_IJNS4_1CILi2EEESB_NSA_ILi1EEEEEEEENS5_IJNSA_ILi64EEENSA_ILi256EEENSA_ILi32EEEEEENS_10bfloat16_tENS5_IJlSC_lEEESJ_SK_NS4_8TiledMMAINS4_8MMA_AtomIJNS4_20SM100_MMA_F16BF16_SSISJ_SJ_fLi64ELi256ELNS4_4UMMA5MajorE0ELSP_0ELNSO_7ScaleInE0ELSQ_0EEEEEENS4_6LayoutINS5_IJSC_SC_SC_EEENS5_IJNSA_ILi0EEESV_SV_EEEEENS5_IJNS4_10UnderscoreESY_SY_EEEEENS4_23SM90_TMA_LOAD_MULTICASTENS4_14ComposedLayoutINS4_7SwizzleILi2ELi4ELi3EEENS4_18smem_ptr_flag_bitsILi16EEENST_INS5_IJNSA_ILi8EEESH_EEENS5_IJSH_SC_EEEEEEEvNS4_8identityES11_S1B_vS1C_EENS_8epilogue10collective18CollectiveEpilogueINS1E_23Sm100TmaWarpSpecializedILi4ELi2ELi32ELb1ELb0EEEJSI_NS5_IJNST_ISF_SC_EES1J_EEESJ_SK_SJ_SK_NS1E_6fusion15FusionCallbacksIS1I_NS1L_17LinearCombinationISJ_fSJ_fLNS_15FloatRoundStyleE2EEESI_S1K_JEEENS4_5SM1004TMEM4LOAD26SM100_TMEM_LOAD_16dp256b8xENS4_13SM90_TMA_LOADENS12_INS13_ILi3ELi4ELi3EEES16_NST_INS5_IJS17_SF_EEENS5_IJSF_SC_EEEEEEENS4_17SM75_U32x4_LDSM_NENS4_14SM90_TMA_STOREES20_NS4_17SM90_U32x4_STSM_NENS4_39AutoVectorizingCopyWithAssumedAlignmentILi128EEEEEEvvEEEEvNT_6ParamsE,@function
        .size           _ZN7cutlass13device_kernelINS_4gemm6kernel13GemmUniversalIN4cute5tupleIJiiiiEEENS1_10collective13CollectiveMmaINS1_35MainloopSm100TmaUmmaWarpSpecializedILi9ELi2ELi4ENS5_IJNS4_1CILi2EEESB_NSA_ILi1EEEEEEEENS5_IJNSA_ILi64EEENSA_ILi256EEENSA_ILi32EEEEEENS_10bfloat16_tENS5_IJlSC_lEEESJ_SK_NS4_8TiledMMAINS4_8MMA_AtomIJNS4_20SM100_MMA_F16BF16_SSISJ_SJ_fLi64ELi256ELNS4_4UMMA5MajorE0ELSP_0ELNSO_7ScaleInE0ELSQ_0EEEEEENS4_6LayoutINS5_IJSC_SC_SC_EEENS5_IJNSA_ILi0EEESV_SV_EEEEENS5_IJNS4_10UnderscoreESY_SY_EEEEENS4_23SM90_TMA_LOAD_MULTICASTENS4_14ComposedLayoutINS4_7SwizzleILi2ELi4ELi3EEENS4_18smem_ptr_flag_bitsILi16EEENST_INS5_IJNSA_ILi8EEESH_EEENS5_IJSH_SC_EEEEEEEvNS4_8identityES11_S1B_vS1C_EENS_8epilogue10collective18CollectiveEpilogueINS1E_23Sm100TmaWarpSpecializedILi4ELi2ELi32ELb1ELb0EEEJSI_NS5_IJNST_ISF_SC_EES1J_EEESJ_SK_SJ_SK_NS1E_6fusion15FusionCallbacksIS1I_NS1L_17LinearCombinationISJ_fSJ_fLNS_15FloatRoundStyleE2EEESI_S1K_JEEENS4_5SM1004TMEM4LOAD26SM100_TMEM_LOAD_16dp256b8xENS4_13SM90_TMA_LOADENS12_INS13_ILi3ELi4ELi3EEES16_NST_INS5_IJS17_SF_EEENS5_IJSF_SC_EEEEEEENS4_17SM75_U32x4_LDSM_NENS4_14SM90_TMA_STOREES20_NS4_17SM90_U32x4_STSM_NENS4_39AutoVectorizingCopyWithAssumedAlignmentILi128EEEEEEvvEEEEvNT_6ParamsE,(.L_x_199 - _ZN7cutlass13device_kernelINS_4gemm6kernel13GemmUniversalIN4cute5tupleIJiiiiEEENS1_10collective13CollectiveMmaINS1_35MainloopSm100TmaUmmaWarpSpecializedILi9ELi2ELi4ENS5_IJNS4_1CILi2EEESB_NSA_ILi1EEEEEEEENS5_IJNSA_ILi64EEENSA_ILi256EEENSA_ILi32EEEEEENS_10bfloat16_tENS5_IJlSC_lEEESJ_SK_NS4_8TiledMMAINS4_8MMA_AtomIJNS4_20SM100_MMA_F16BF16_SSISJ_SJ_fLi64ELi256ELNS4_4UMMA5MajorE0ELSP_0ELNSO_7ScaleInE0ELSQ_0EEEEEENS4_6LayoutINS5_IJSC_SC_SC_EEENS5_IJNSA_ILi0EEESV_SV_EEEEENS5_IJNS4_10UnderscoreESY_SY_EEEEENS4_23SM90_TMA_LOAD_MULTICASTENS4_14ComposedLayoutINS4_7SwizzleILi2ELi4ELi3EEENS4_18smem_ptr_flag_bitsILi16EEENST_INS5_IJNSA_ILi8EEESH_EEENS5_IJSH_SC_EEEEEEEvNS4_8identityES11_S1B_vS1C_EENS_8epilogue10collective18CollectiveEpilogueINS1E_23Sm100TmaWarpSpecializedILi4ELi2ELi32ELb1ELb0EEEJSI_NS5_IJNST_ISF_SC_EES1J_EEESJ_SK_SJ_SK_NS1E_6fusion15FusionCallbacksIS1I_NS1L_17LinearCombinationISJ_fSJ_fLNS_15FloatRoundStyleE2EEESI_S1K_JEEENS4_5SM1004TMEM4LOAD26SM100_TMEM_LOAD_16dp256b8xENS4_13SM90_TMA_LOADENS12_INS13_ILi3ELi4ELi3EEES16_NST_INS5_IJS17_SF_EEENS5_IJSF_SC_EEEEEEENS4_17SM75_U32x4_LDSM_NENS4_14SM90_TMA_STOREES20_NS4_17SM90_U32x4_STSM_NENS4_39AutoVectorizingCopyWithAssumedAlignmentILi128EEEEEEvvEEEEvNT_6ParamsE)
        .other          _ZN7cutlass13device_kernelINS_4gemm6kernel13GemmUniversalIN4cute5tupleIJiiiiEEENS1_10collective13CollectiveMmaINS1_35MainloopSm100TmaUmmaWarpSpecializedILi9ELi2ELi4ENS5_IJNS4_1CILi2EEESB_NSA_ILi1EEEEEEEENS5_IJNSA_ILi64EEENSA_ILi256EEENSA_ILi32EEEEEENS_10bfloat16_tENS5_IJlSC_lEEESJ_SK_NS4_8TiledMMAINS4_8MMA_AtomIJNS4_20SM100_MMA_F16BF16_SSISJ_SJ_fLi64ELi256ELNS4_4UMMA5MajorE0ELSP_0ELNSO_7ScaleInE0ELSQ_0EEEEEENS4_6LayoutINS5_IJSC_SC_SC_EEENS5_IJNSA_ILi0EEESV_SV_EEEEENS5_IJNS4_10UnderscoreESY_SY_EEEEENS4_23SM90_TMA_LOAD_MULTICASTENS4_14ComposedLayoutINS4_7SwizzleILi2ELi4ELi3EEENS4_18smem_ptr_flag_bitsILi16EEENST_INS5_IJNSA_ILi8EEESH_EEENS5_IJSH_SC_EEEEEEEvNS4_8identityES11_S1B_vS1C_EENS_8epilogue10collective18CollectiveEpilogueINS1E_23Sm100TmaWarpSpecializedILi4ELi2ELi32ELb1ELb0EEEJSI_NS5_IJNST_ISF_SC_EES1J_EEESJ_SK_SJ_SK_NS1E_6fusion15FusionCallbacksIS1I_NS1L_17LinearCombinationISJ_fSJ_fLNS_15FloatRoundStyleE2EEESI_S1K_JEEENS4_5SM1004TMEM4LOAD26SM100_TMEM_LOAD_16dp256b8xENS4_13SM90_TMA_LOADENS12_INS13_ILi3ELi4ELi3EEES16_NST_INS5_IJS17_SF_EEENS5_IJSF_SC_EEEEEEENS4_17SM75_U32x4_LDSM_NENS4_14SM90_TMA_STOREES20_NS4_17SM90_U32x4_STSM_NENS4_39AutoVectorizingCopyWithAssumedAlignmentILi128EEEEEEvvEEEEvNT_6ParamsE,@"STO_CUDA_ENTRY STV_DEFAULT"
_ZN7cutlass13device_kernelINS_4gemm6kernel13GemmUniversalIN4cute5tupleIJiiiiEEENS1_10collective13CollectiveMmaINS1_35MainloopSm100TmaUmmaWarpSpecializedILi9ELi2ELi4ENS5_IJNS4_1CILi2EEESB_NSA_ILi1EEEEEEEENS5_IJNSA_ILi64EEENSA_ILi256EEENSA_ILi32EEEEEENS_10bfloat16_tENS5_IJlSC_lEEESJ_SK_NS4_8TiledMMAINS4_8MMA_AtomIJNS4_20SM100_MMA_F16BF16_SSISJ_SJ_fLi64ELi256ELNS4_4UMMA5MajorE0ELSP_0ELNSO_7ScaleInE0ELSQ_0EEEEEENS4_6LayoutINS5_IJSC_SC_SC_EEENS5_IJNSA_ILi0EEESV_SV_EEEEENS5_IJNS4_10UnderscoreESY_SY_EEEEENS4_23SM90_TMA_LOAD_MULTICASTENS4_14ComposedLayoutINS4_7SwizzleILi2ELi4ELi3EEENS4_18smem_ptr_flag_bitsILi16EEENST_INS5_IJNSA_ILi8EEESH_EEENS5_IJSH_SC_EEEEEEEvNS4_8identityES11_S1B_vS1C_EENS_8epilogue10collective18CollectiveEpilogueINS1E_23Sm100TmaWarpSpecializedILi4ELi2ELi32ELb1ELb0EEEJSI_NS5_IJNST_ISF_SC_EES1J_EEESJ_SK_SJ_SK_NS1E_6fusion15FusionCallbacksIS1I_NS1L_17LinearCombinationISJ_fSJ_fLNS_15FloatRoundStyleE2EEESI_S1K_JEEENS4_5SM1004TMEM4LOAD26SM100_TMEM_LOAD_16dp256b8xENS4_13SM90_TMA_LOADENS12_INS13_ILi3ELi4ELi3EEES16_NST_INS5_IJS17_SF_EEENS5_IJSF_SC_EEEEEEENS4_17SM75_U32x4_LDSM_NENS4_14SM90_TMA_STOREES20_NS4_17SM90_U32x4_STSM_NENS4_39AutoVectorizingCopyWithAssumedAlignmentILi128EEEEEEvvEEEEvNT_6ParamsE:
[----:B------:R-:W1:Y:S01]  /*0000*/  LDC R1, c[0x0][0x37c] ;  /* 0x0000df00ff017b82 */ /* 0x000e620000000800 */
[----:B------:R-:W2:Y:S01]  /*0010*/  S2R R94, SR_TID.X ;  /* 0x00000000005e7919 */ /* 0x000ea20000002100 */
[----:B------:R-:W3:Y:S01]  /*0020*/  LDCU.64 UR8, c[0x0][0x890] ;  /* 0x00011200ff0877ac */ /* 0x000ee20008000a00 */
[----:B------:R-:W-:Y:S02]  /*0030*/  PRMT R81, RZ, 0x7610, R81 ;  /* 0x00007610ff517816 */ /* 0x000fe40000000051 */
[----:B------:R-:W-:Y:S01]  /*0040*/  ELECT P3, URZ, PT ;  /* 0x0000000000ff782f */ /* 0x000fe20003860000 */
[----:B---3--:R-:W-:-:S04]  /*0050*/  UISETP.NE.U32.AND UP0, UPT, UR8, URZ, UPT ;  /* 0x000000ff0800728c */ /* 0x008fc8000bf05070 */
[----:B------:R-:W-:Y:S01]  /*0060*/  UISETP.NE.AND.EX UP0, UPT, UR9, URZ, UPT, UP0 ;  /* 0x000000ff0900728c */ /* 0x000fe2000bf05300 */
[----:B--2---:R-:W-:-:S05]  /*0070*/  SHF.R.U32.HI R82, RZ, 0x5, R94 ;  /* 0x00000005ff527819 */ /* 0x004fca000001165e */
[----:B------:R-:W2:Y:S02]  /*0080*/  SHFL.IDX PT, R0, R82, RZ, 0x1f ;  /* 0x00001fff52007589 */ /* 0x000ea400000e0000 */
[----:B--2---:R-:W-:Y:S01]  /*0090*/  R2UR UR17, R0 ;  /* 0x00000000001172ca */ /* 0x004fe200000e0000 */
[----:B-1----:R-:W-:-:S14]  /*00a0*/  BRA.U UP0, `(.L_x_0) ;  /* 0x0000000100307547 */ /* 0x002fdc000b800000 */
[----:B------:R-:W1:Y:S02]  /*00b0*/  LDCU.64 UR4, c[0x0][0x888] ;  /* 0x00011100ff0477ac */ /* 0x000e640008000a00 */
[----:B-1----:R-:W-:-:S04]  /*00c0*/  UISETP.NE.U32.AND UP0, UPT, UR4, URZ, UPT ;  /* 0x000000ff0400728c */ /* 0x002fc8000bf05070 */
[----:B------:R-:W-:-:S09]  /*00d0*/  UISETP.NE.AND.EX UP0, UPT, UR5, URZ, UPT, UP0 ;  /* 0x000000ff0500728c */ /* 0x000fd2000bf05300 */
[----:B------:R-:W-:Y:S05]  /*00e0*/  BRA.U !UP0, `(.L_x_1) ;  /* 0x0000000108147547 */ /* 0x000fea000b800000 */
[----:B------:R-:W1:Y:S01]  /*00f0*/  LDC.64 R2, c[0x0][0x888] ;  /* 0x00022200ff027b82 */ /* 0x000e620000000a00 */
[----:B------:R-:W1:Y:S02]  /*0100*/  LDCU.64 UR4, c[0x0][0x358] ;  /* 0x00006b00ff0477ac */ /* 0x000e640008000a00 */
[----:B-1----:R1:W5:Y:S01]  /*0110*/  LDG.E R41, desc[UR4][R2.64] ;  /* 0x0000000402297981 */ /* 0x002362000c1e1900 */
[----:B------:R-:W-:Y:S01]  /*0120*/  HFMA2 R81, -RZ, RZ, 0, 5.9604644775390625e-08 ;  /* 0x00000001ff517431 */ /* 0x000fe200000001ff */
[----:B------:R-:W-:Y:S05]  /*0130*/  BRA `(.L_x_0) ;  /* 0x00000000000c7947 */ /* 0x000fea0003800000 */
.L_x_1:
[----:B------:R-:W1:Y:S01]  /*0140*/  LDCU UR4, c[0x0][0x880] ;  /* 0x00011000ff0477ac */ /* 0x000e620008000800 */
[----:B------:R-:W-:Y:S01]  /*0150*/  HFMA2 R81, -RZ, RZ, 0, 5.9604644775390625e-08 ;  /* 0x00000001ff517431 */ /* 0x000fe200000001ff */
[----:B-1----:R-:W-:-:S07]  /*0160*/  MOV R41, UR4 ;  /* 0x0000000400297c02 */ /* 0x002fce0008000f00 */
.L_x_0:
[----:B------:R-:W2:Y:S02]  /*0170*/  LDCU.64 UR4, c[0x0][0x8b0] ;  /* 0x00011600ff0477ac */ /* 0x000ea40008000a00 */
[----:B--2---:R-:W-:-:S04]  /*0180*/  UISETP.NE.U32.AND UP0, UPT, UR4, URZ, UPT ;  /* 0x000000ff0400728c */ /* 0x004fc8000bf05070 */
[----:B------:R-:W-:-:S09]  /*0190*/  UISETP.NE.AND.EX UP0, UPT, UR5, URZ, UPT, UP0 ;  /* 0x000000ff0500728c */ /* 0x000fd2000bf05300 */
[----:B------:R-:W-:Y:S05]  /*01a0*/  BRA.U UP0, `(.L_x_2) ;  /* 0x0000000100287547 */ /* 0x000fea000b800000 */
[----:B------:R-:W2:Y:S02]  /*01b0*/  LDCU.64 UR4, c[0x0][0x8a8] ;  /* 0x00011500ff0477ac */ /* 0x000ea40008000a00 */
[----:B--2---:R-:W-:-:S04]  /*01c0*/  UISETP.NE.U32.AND UP0, UPT, UR4, URZ, UPT ;  /* 0x000000ff0400728c */ /* 0x004fc8000bf05070 */
[----:B------:R-:W-:-:S09]  /*01d0*/  UISETP.NE.AND.EX UP0, UPT, UR5, URZ, UPT, UP0 ;  /* 0x000000ff0500728c */ /* 0x000fd2000bf05300 */
[----:B------:R-:W-:Y:S05]  /*01e0*/  BRA.U !UP0, `(.L_x_3) ;  /* 0x0000000108107547 */ /* 0x000fea000b800000 */
[----:B------:R-:W2:Y:S01]  /*01f0*/  LDC.64 R38, c[0x0][0x8a8] ;  /* 0x00022a00ff267b82 */ /* 0x000ea20000000a00 */
[----:B------:R-:W2:Y:S02]  /*0200*/  LDCU.64 UR4, c[0x0][0x358] ;  /* 0x00006b00ff0477ac */ /* 0x000ea40008000a00 */
[----:B--2---:R2:W5:Y:S01]  /*0210*/  LDG.E R38, desc[UR4][R38.64] ;  /* 0x0000000426267981 */ /* 0x004562000c1e1900 */
[----:B------:R-:W-:Y:S05]  /*0220*/  BRA `(.L_x_2) ;  /* 0x0000000000087947 */ /* 0x000fea0003800000 */
.L_x_3:
[----:B------:R-:W2:Y:S02]  /*0230*/  LDCU UR4, c[0x0][0x8a0] ;  /* 0x00011400ff0477ac */ /* 0x000ea40008000800 */
[----:B--2---:R-:W-:Y:S02]  /*0240*/  MOV R38, UR4 ;  /* 0x0000000400267c02 */ /* 0x004fe40008000f00 */
.L_x_2:
[----:B------:R-:W-:Y:S01]  /*0250*/  IMAD.U32 R0, RZ, RZ, UR17 ;  /* 0x00000011ff007e24 */ /* 0x000fe2000f8e00ff */
[----:B------:R-:W-:Y:S04]  /*0260*/  BSSY.RECONVERGENT B0, `(.L_x_4) ;  /* 0x000000c000007945 */ /* 0x000fe80003800200 */
[C---:B------:R-:W-:Y:S02]  /*0270*/  ISETP.NE.OR P1, PT, R0.reuse, 0x1, !P3 ;  /* 0x000000010000780c */ /* 0x040fe40005f25670 */
[----:B------:R-:W-:-:S11]  /*0280*/  ISETP.NE.OR P0, PT, R0, 0x3, !P3 ;  /* 0x000000030000780c */ /* 0x000fd60005f05670 */
[----:B------:R-:W-:Y:S05]  /*0290*/  @P1 BRA `(.L_x_5) ;  /* 0x0000000000201947 */ /* 0x000fea0003800000 */
[----:B------:R-:W3:Y:S02]  /*02a0*/  LDCU.64 UR4, c[0x0][0x348] ;  /* 0x00006900ff0477ac */ /* 0x000ee40008000a00 */
[----:B---3--:R-:W-:Y:S02]  /*02b0*/  UIADD3 UR6, UP1, UPT, UR4, 0x80, URZ ;  /* 0x0000008004067890 */ /* 0x008fe4000ff3e0ff */
[----:B------:R-:W-:Y:S02]  /*02c0*/  UIADD3 UR4, UP0, UPT, UR4, 0x180, URZ ;  /* 0x0000018004047890 */ /* 0x000fe4000ff1e0ff */
[----:B------:R-:W-:Y:S02]  /*02d0*/  UIADD3.X UR7, UPT, UPT, URZ, UR5, URZ, UP1, !UPT ;  /* 0x00000005ff077290 */ /* 0x000fe40008ffe4ff */
[----:B------:R-:W-:-:S07]  /*02e0*/  UIADD3.X UR5, UPT, UPT, URZ, UR5, URZ, UP0, !UPT ;  /* 0x00000005ff057290 */ /* 0x000fce00087fe4ff */
[----:B------:R3:W-:Y:S02]  /*02f0*/  UTMACCTL.PF [UR6] ;  /* 0x00000000060079b9 */ /* 0x0007e40008040000 */
[----:B------:R3:W-:Y:S02]  /*0300*/  UTMACCTL.PF [UR4] ;  /* 0x00000000040079b9 */ /* 0x0007e40008040000 */
[----:B---3--:R-:W-:Y:S01]  /*0310*/  NOP ;  /* 0x0000000000007918 */ /* 0x008fe20000000000 */
.L_x_5:
[----:B------:R-:W-:Y:S05]  /*0320*/  BSYNC.RECONVERGENT B0 ;  /* 0x0000000000007941 */ /* 0x000fea0003800200 */
.L_x_4:
[----:B------:R-:W-:Y:S04]  /*0330*/  BSSY.RECONVERGENT B0, `(.L_x_6) ;  /* 0x000000a000007945 */ /* 0x000fe80003800200 */
        /* <DEDUP_REMOVED lines=9> */
.L_x_7:
[----:B------:R-:W-:Y:S05]  /*03d0*/  BSYNC.RECONVERGENT B0 ;  /* 0x0000000000007941 */ /* 0x000fea0003800200 */
.L_x_6:
[----:B------:R-:W3:Y:S01]  /*03e0*/  LDCU.64 UR4, c[0x0][0x888] ;  /* 0x00011100ff0477ac */ /* 0x000ee20008000a00 */
[----:B------:R-:W-:Y:S02]  /*03f0*/  UISETP.EQ.U32.AND UP1, UPT, UR8, URZ, UPT ;  /* 0x000000ff0800728c */ /* 0x000fe4000bf22070 */
[----:B------:R-:W-:Y:S02]  /*0400*/  UPLOP3.LUT UP3, UPT, UPT, UPT, UPT, 0x80, 0x8 ;  /* 0x000000000008789c */ /* 0x000fe40003f6f070 */
[----:B---3--:R-:W-:-:S04]  /*0410*/  UISETP.NE.U32.AND UP0, UPT, UR4, URZ, UPT ;  /* 0x000000ff0400728c */ /* 0x008fc8000bf05070 */
[----:B------:R-:W-:-:S04]  /*0420*/  UISETP.NE.AND.EX UP0, UPT, UR5, URZ, UPT, UP0 ;  /* 0x000000ff0500728c */ /* 0x000fc8000bf05300 */
[----:B------:R-:W-:-:S04]  /*0430*/  UISETP.EQ.OR.EX UP2, UPT, UR9, URZ, !UP0, UP1 ;  /* 0x000000ff0900728c */ /* 0x000fc8000c742710 */
[----:B------:R-:W-:-:S06]  /*0440*/  UP2UR UR4, UPR, URZ, 0x4 ;  /* 0x00000004ff047883 */ /* 0x000fcc0008000000 */
[----:B------:R-:W-:Y:S01]  /*0450*/  MOV R85, UR4 ;  /* 0x0000000400557c02 */ /* 0x000fe20008000f00 */
[----:B------:R-:W-:Y:S06]  /*0460*/  BRA.U !UP2, `(.L_x_8) ;  /* 0x000000010a207547 */ /* 0x000fec000b800000 */
[----:B------:R-:W-:Y:S01]  /*0470*/  UISETP.NE.U32.AND UP1, UPT, UR8, URZ, UPT ;  /* 0x000000ff0800728c */ /* 0x000fe2000bf25070 */
[----:B-----5:R-:W-:Y:S01]  /*0480*/  FSETP.NEU.AND P0, PT, R41, RZ, PT ;  /* 0x000000ff2900720b */ /* 0x020fe20003f0d000 */
[----:B------:R-:W-:Y:S02]  /*0490*/  USEL UR4, URZ, 0xffffffff, UP0 ;  /* 0xffffffffff047887 */ /* 0x000fe40008000000 */
[----:B------:R-:W-:-:S10]  /*04a0*/  UISETP.NE.AND.EX UP1, UPT, UR9, URZ, UPT, UP1 ;  /* 0x000000ff0900728c */ /* 0x000fd4000bf25310 */
[----:B------:R-:W-:Y:S01]  /*04b0*/  VOTEU.ANY UP0, P0 ;  /* 0x0000000000ff7886 */ /* 0x000fe20000000100 */
[----:B------:R-:W-:-:S04]  /*04c0*/  @!UP1 USEL UR4, URZ, 0xffffffff, UP0 ;  /* 0xffffffffff049887 */ /* 0x000fc80008000000 */
[----:B------:R-:W-:-:S04]  /*04d0*/  ULOP3.LUT UR4, UR4, 0x1, URZ, 0xc0, !UPT ;  /* 0x0000000104047892 */ /* 0x000fc8000f8ec0ff */
[----:B------:R-:W-:-:S11]  /*04e0*/  UISETP.NE.U32.AND UP3, UPT, UR4, 0x1, UPT ;  /* 0x000000010400788c */ /* 0x000fd6000bf65070 */
.L_x_8:
[----:B-1----:R-:W1:Y:S01]  /*04f0*/  SHFL.IDX PT, R2, R82, RZ, 0x1f ;  /* 0x00001fff52027589 */ /* 0x002e6200000e0000 */
[----:B------:R-:W-:-:S04]  /*0500*/  UISETP.NE.AND UP0, UPT, UR17, 0x2, UPT ;  /* 0x000000021100788c */ /* 0x000fc8000bf05270 */
[----:B------:R-:W-:Y:S01]  /*0510*/  USEL UR48, URZ, 0x1, UP0 ;  /* 0x00000001ff307887 */ /* 0x000fe20008000000 */
[----:B-1----:R-:W-:-:S13]  /*0520*/  ISETP.NE.AND P0, PT, R2, RZ, PT ;  /* 0x000000ff0200720c */ /* 0x002fda0003f05270 */
[----:B------:R-:W-:Y:S05]  /*0530*/  @P0 BRA `(.L_x_9) ;  /* 0x00000000008c0947 */ /* 0x000fea0003800000 */
[----:B------:R-:W-:Y:S01]  /*0540*/  ELECT P0, URZ, PT ;  /* 0x0000000000ff782f */ /* 0x000fe20003800000 */
[----:B------:R-:W-:-:S12]  /*0550*/  BSSY.RECONVERGENT B0, `(.L_x_9) ;  /* 0x0000021000007945 */ /* 0x000fd80003800200 */
[----:B------:R-:W-:Y:S05]  /*0560*/  @!P0 BRA `(.L_x_10) ;  /* 0x00000000007c8947 */ /* 0x000fea0003800000 */
[----:B------:R-:W1:Y:S01]  /*0570*/  S2UR UR4, SR_CgaCtaId ;  /* 0x00000000000479c3 */ /* 0x000e620000008800 */
[----:B------:R-:W-:Y:S01]  /*0580*/  UMOV UR5, 0x400 ;  /* 0x0000040000057882 */ /* 0x000fe20000000000 */
[----:B------:R-:W-:Y:S01]  /*0590*/  UMOV UR8, 0x1 ;  /* 0x0000000100087882 */ /* 0x000fe20000000000 */
[----:B------:R-:W-:Y:S01]  /*05a0*/  UMOV UR6, 0x3 ;  /* 0x0000000300067882 */ /* 0x000fe20000000000 */
[----:B------:R-:W-:-:S04]  /*05b0*/  UIADD3 UR8, UPT, UPT, -UR8, 0x100000, URZ ;  /* 0x0010000008087890 */ /* 0x000fc8000fffe1ff */
[----:B------:R-:W-:Y:S02]  /*05c0*/  USHF.L.U32 UR9, UR8, 0xb, URZ ;  /* 0x0000000b08097899 */ /* 0x000fe400080006ff */
[----:B------:R-:W-:Y:S02]  /*05d0*/  USHF.L.U32 UR8, UR8, 0x1, URZ ;  /* 0x0000000108087899 */ /* 0x000fe400080006ff */
[----:B------:R-:W-:-:S04]  /*05e0*/  UIADD3 UR6, UPT, UPT, -UR6, 0x100000, URZ ;  /* 0x0010000006067890 */ /* 0x000fc8000fffe1ff */
[----:B------:R-:W-:Y:S02]  /*05f0*/  USHF.L.U32 UR7, UR6, 0xb, URZ ;  /* 0x0000000b06077899 */ /* 0x000fe400080006ff */
[----:B------:R-:W-:Y:S02]  /*0600*/  USHF.L.U32 UR6, UR6, 0x1, URZ ;  /* 0x0000000106067899 */ /* 0x000fe400080006ff */
[----:B-1----:R-:W-:Y:S01]  /*0610*/  ULEA UR4, UR4, UR5, 0x18 ;  /* 0x0000000504047291 */ /* 0x002fe2000f8ec0ff */
[----:B------:R-:W1:Y:S11]  /*0620*/  FENCE.VIEW.ASYNC.S ;  /* 0x00000000000073c6 */ /* 0x000e760000000000 */
[----:B-1----:R1:W3:Y:S01]  /*0630*/  SYNCS.EXCH.64 URZ, [UR4], UR8 ;  /* 0x0000000804ff75b2 */ /* 0x0022e20008000100 */
[----:B------:R1:W4:Y:S01]  /*0640*/  SYNCS.EXCH.64 URZ, [UR4+0x48], UR6 ;  /* 0x0000480604ff75b2 */ /* 0x0003220008000100 */
[----:B------:R1:W1:Y:S01]  /*0650*/  SYNCS.EXCH.64 URZ, [UR4+0x8], UR8 ;  /* 0x0000080804ff75b2 */ /* 0x0002620008000100 */
        /* <DEDUP_REMOVED lines=15> */
[----:B------:R-:W-:Y:S01]  /*0750*/  NOP ;  /* 0x0000000000007918 */ /* 0x000fe20000000000 */
.L_x_10:
[----:B-1----:R-:W-:Y:S05]  /*0760*/  BSYNC.RECONVERGENT B0 ;  /* 0x0000000000007941 */ /* 0x002fea0003800200 */
.L_x_9:
[----:B------:R-:W1:Y:S01]  /*0770*/  SHFL.IDX PT, R2, R82, RZ, 0x1f ;  /* 0x00001fff52027589 */ /* 0x000e6200000e0000 */
[----:B------:R-:W-:Y:S01]  /*0780*/  NOP ;  /* 0x0000000000007918 */ /* 0x000fe20000000000 */
[----:B-1----:R-:W-:-:S13]  /*0790*/  ISETP.NE.AND P0, PT, R2, 0x1, PT ;  /* 0x000000010200780c */ /* 0x002fda0003f05270 */
[----:B------:R-:W-:Y:S05]  /*07a0*/  @P0 BRA `(.L_x_11) ;  /* 0x0000000000580947 */ /* 0x000fea0003800000 */
        /* <DEDUP_REMOVED lines=9> */
[----:B------:R-:W-:Y:S01]  /*0840*/  USHF.L.U32 UR6, UR6, 0x1, URZ ;  /* 0x0000000106067899 */ /* 0x000fe200080006ff */
[----:B------:R-:W-:Y:S01]  /*0850*/  ELECT P0, URZ, PT ;  /* 0x0000000000ff782f */ /* 0x000fe20003800000 */
[----:B-1----:R-:W-:Y:S01]  /*0860*/  ULEA UR4, UR4, UR5, 0x18 ;  /* 0x0000000504047291 */ /* 0x002fe2000f8ec0ff */
[----:B------:R-:W1:Y:S11]  /*0870*/  FENCE.VIEW.ASYNC.S ;  /* 0x00000000000073c6 */ /* 0x000e760000000000 */
[----:B-1----:R1:W1:Y:S01]  /*0880*/  SYNCS.EXCH.64 URZ, [UR4+0x90], UR8 ;  /* 0x0000900804ff75b2 */ /* 0x0022620008000100 */
        /* <DEDUP_REMOVED lines=8> */
.L_x_11:
[----:B------:R-:W2:Y:S01]  /*0910*/  SHFL.IDX PT, R2, R82, RZ, 0x1f ;  /* 0x00001fff52027589 */ /* 0x000ea200000e0000 */
[----:B------:R-:W-:Y:S01]  /*0920*/  NOP ;  /* 0x0000000000007918 */ /* 0x000fe20000000000 */
[----:B--2---:R-:W-:-:S13]  /*0930*/  ISETP.NE.AND P0, PT, R2, 0x3, PT ;  /* 0x000000030200780c */ /* 0x004fda0003f05270 */
[----:B------:R-:W-:Y:S05]  /*0940*/  @P0 BRA `(.L_x_12) ;  /* 0x0000000000300947 */ /* 0x000fea0003800000 */
[----:B-1----:R-:W1:Y:S01]  /*0950*/  S2UR UR4, SR_CgaCtaId ;  /* 0x00000000000479c3 */ /* 0x002e620000008800 */
[----:B------:R-:W-:Y:S01]  /*0960*/  UMOV UR6, 0x400 ;  /* 0x0000040000067882 */ /* 0x000fe20000000000 */
[----:B------:R-:W-:Y:S01]  /*0970*/  UMOV UR5, 0x20 ;  /* 0x0000002000057882 */ /* 0x000fe20000000000 */
[----:B------:R-:W-:Y:S01]  /*0980*/  ELECT P0, URZ, PT ;  /* 0x0000000000ff782f */ /* 0x000fe20003800000 */
[----:B-1----:R-:W-:Y:S02]  /*0990*/  ULEA UR6, UR4, UR6, 0x18 ;  /* 0x0000000604067291 */ /* 0x002fe4000f8ec0ff */
[----:B------:R-:W-:-:S04]  /*09a0*/  UIADD3 UR4, UPT, UPT, -UR5, 0x100000, URZ ;  /* 0x0010000005047890 */ /* 0x000fc8000fffe1ff */
[----:B------:R-:W-:Y:S02]  /*09b0*/  USHF.L.U32 UR5, UR4, 0xb, URZ ;  /* 0x0000000b04057899 */ /* 0x000fe400080006ff */
[----:B------:R-:W-:Y:S01]  /*09c0*/  USHF.L.U32 UR4, UR4, 0x1, URZ ;  /* 0x0000000104047899 */ /* 0x000fe200080006ff */
[----:B------:R-:W1:Y:S11]  /*09d0*/  FENCE.VIEW.ASYNC.S ;  /* 0x00000000000073c6 */ /* 0x000e760000000000 */
[----:B-1----:R2:W1:Y:S01]  /*09e0*/  SYNCS.EXCH.64 URZ, [UR6+0xd0], UR4 ;  /* 0x0000d00406ff75b2 */ /* 0x0024620008000100 */
[----:B------:R2:W1:Y:S02]  /*09f0*/  SYNCS.EXCH.64 URZ, [UR6+0xd8], UR4 ;  /* 0x0000d80406ff75b2 */ /* 0x0004640008000100 */
[----:B--2---:R-:W-:Y:S01]  /*0a00*/  NOP ;  /* 0x0000000000007918 */ /* 0x004fe20000000000 */
.L_x_12:
[----:B------:R-:W2:Y:S01]  /*0a10*/  SHFL.IDX PT, R2, R82, RZ, 0x1f ;  /* 0x00001fff52027589 */ /* 0x000ea200000e0000 */
[----:B------:R-:W-:Y:S01]  /*0a20*/  NOP ;  /* 0x0000000000007918 */ /* 0x000fe20000000000 */
[----:B--2---:R-:W-:-:S13]  /*0a30*/  ISETP.NE.AND P0, PT, R2, 0x4, PT ;  /* 0x000000040200780c */ /* 0x004fda0003f05270 */
[----:B------:R-:W-:Y:S05]  /*0a40*/  @P0 BRA `(.L_x_13) ;  /* 0x00000000004c0947 */ /* 0x000fea0003800000 */
[----:B-1----:R-:W1:Y:S01]  /*0a50*/  S2UR UR6, SR_CgaCtaId ;  /* 0x00000000000679c3 */ /* 0x002e620000008800 */
[----:B------:R-:W-:Y:S01]  /*0a60*/  UMOV UR4, 0x3a0 ;  /* 0x000003a000047882 */ /* 0x000fe20000000000 */
[----:B------:R-:W-:Y:S01]  /*0a70*/  UMOV UR5, 0x400 ;  /* 0x0000040000057882 */ /* 0x000fe20000000000 */
[----:B------:R-:W-:Y:S01]  /*0a80*/  USEL UR4, UR4, 0x320, UP3 ;  /* 0x0000032004047887 */ /* 0x000fe20009800000 */
[----:B------:R-:W-:Y:S01]  /*0a90*/  UMOV UR8, 0x1 ;  /* 0x0000000100087882 */ /* 0x000fe20000000000 */
[----:B------:R-:W-:Y:S01]  /*0aa0*/  ELECT P0, URZ, PT ;  /* 0x0000000000ff782f */ /* 0x000fe20003800000 */
[----:B------:R-:W-:-:S04]  /*0ab0*/  UIADD3 UR8, UPT, UPT, -UR8, 0x100000, URZ ;  /* 0x0010000008087890 */ /* 0x000fc8000fffe1ff */
[----:B------:R-:W-:Y:S02]  /*0ac0*/  USHF.L.U32 UR9, UR8, 0xb, URZ ;  /* 0x0000000b08097899 */ /* 0x000fe400080006ff */
[----:B------:R-:W-:Y:S02]  /*0ad0*/  USHF.L.U32 UR8, UR8, 0x1, URZ ;  /* 0x0000000108087899 */ /* 0x000fe400080006ff */
[----:B-1----:R-:W-:Y:S02]  /*0ae0*/  ULEA UR6, UR6, UR5, 0x18 ;  /* 0x0000000506067291 */ /* 0x002fe4000f8ec0ff */
[----:B------:R-:W-:-:S04]  /*0af0*/  UIADD3 UR4, UPT, UPT, -UR4, 0x100000, URZ ;  /* 0x0010000004047890 */ /* 0x000fc8000fffe1ff */
[----:B------:R-:W-:Y:S02]  /*0b00*/  USHF.L.U32 UR5, UR4, 0xb, URZ ;  /* 0x0000000b04057899 */ /* 0x000fe400080006ff */
[----:B------:R-:W-:Y:S01]  /*0b10*/  USHF.L.U32 UR4, UR4, 0x1, URZ ;  /* 0x0000000104047899 */ /* 0x000fe200080006ff */
[----:B------:R-:W1:Y:S03]  /*0b20*/  FENCE.VIEW.ASYNC.S ;  /* 0x00000000000073c6 */ /* 0x000e660000000000 */
[----:B-1----:R2:W1:Y:S08]  /*0b30*/  SYNCS.EXCH.64 URZ, [UR6+0xe0], UR8 ;  /* 0x0000e00806ff75b2 */ /* 0x0024700008000100 */
[----:B------:R2:W1:Y:S01]  /*0b40*/  SYNCS.EXCH.64 URZ, [UR6+0xf0], UR4 ;  /* 0x0000f00406ff75b2 */ /* 0x0004620008000100 */
[----:B------:R2:W1:Y:S01]  /*0b50*/  SYNCS.EXCH.64 URZ, [UR6+0xe8], UR8 ;  /* 0x0000e80806ff75b2 */ /* 0x0004620008000100 */
[----:B------:R2:W1:Y:S02]  /*0b60*/  SYNCS.EXCH.64 URZ, [UR6+0xf8], UR4 ;  /* 0x0000f80406ff75b2 */ /* 0x0004640008000100 */
[----:B--2---:R-:W-:Y:S01]  /*0b70*/  NOP ;  /* 0x0000000000007918 */ /* 0x004fe20000000000 */
.L_x_13:
[----:B------:R-:W2:Y:S01]  /*0b80*/  SHFL.IDX PT, R2, R82, RZ, 0x1f ;  /* 0x00001fff52027589 */ /* 0x000ea200000e0000 */
[----:B------:R-:W-:Y:S01]  /*0b90*/  NOP ;  /* 0x0000000000007918 */ /* 0x000fe20000000000 */
[----:B--2---:R-:W-:-:S13]  /*0ba0*/  ISETP.NE.AND P0, PT, R2, 0x5, PT ;  /* 0x000000050200780c */ /* 0x004fda0003f05270 */
[----:B------:R-:W-:Y:S05]  /*0bb0*/  @P0 BRA `(.L_x_14) ;  /* 0x0000000000580947 */ /* 0x000fea0003800000 */
[----:B-1----:R-:W1:Y:S01]  /*0bc0*/  S2UR UR4, SR_CgaCtaId ;  /* 0x00000000000479c3 */ /* 0x002e620000008800 */
        /* <DEDUP_REMOVED lines=19> */
[----:B------:R2:W1:Y:S02]  /*0d00*/  SYNCS.EXCH.64 URZ, [UR4+0x138], UR6 ;  /* 0x0001380604ff75b2 */ /* 0x0004640008000100 */
[----:B--2---:R-:W-:Y:S01]  /*0d10*/  NOP ;  /* 0x0000000000007918 */ /* 0x004fe20000000000 */
.L_x_14:
[----:B------:R-:W2:Y:S01]  /*0d20*/  SHFL.IDX PT, R2, R82, RZ, 0x1f ;  /* 0x00001fff52027589 */ /* 0x000ea200000e0000 */
[----:B------:R-:W-:Y:S01]  /*0d30*/  NOP ;  /* 0x0000000000007918 */ /* 0x000fe20000000000 */
[----:B--2---:R-:W-:-:S13]  /*0d40*/  ISETP.NE.AND P0, PT, R2, 0x3, PT ;  /* 0x000000030200780c */ /* 0x004fda0003f05270 */
[----:B------:R-:W-:Y:S05]  /*0d50*/  @P0 BRA `(.L_x_15) ;  /* 0x0000000000380947 */ /* 0x000fea0003800000 */
[----:B------:R-:W2:Y:S01]  /*0d60*/  S2UR UR5, SR_CgaCtaId ;  /* 0x00000000000579c3 */ /* 0x000ea20000008800 */
[----:B-1----:R-:W-:Y:S01]  /*0d70*/  UMOV UR4, 0x400 ;  /* 0x0000040000047882 */ /* 0x002fe20000000000 */
[----:B------:R-:W-:Y:S01]  /*0d80*/  UMOV UR6, 0x20 ;  /* 0x0000002000067882 */ /* 0x000fe20000000000 */
[----:B------:R-:W-:Y:S01]  /*0d90*/  ELECT P0, URZ, PT ;  /* 0x0000000000ff782f */ /* 0x000fe20003800000 */
[----:B------:R-:W-:-:S04]  /*0da0*/  UIADD3 UR6, UPT, UPT, -UR6, 0x100000, URZ ;  /* 0x0010000006067890 */ /* 0x000fc8000fffe1ff */
[----:B------:R-:W-:Y:S02]  /*0db0*/  USHF.L.U32 UR7, UR6, 0xb, URZ ;  /* 0x0000000b06077899 */ /* 0x000fe400080006ff */
[----:B------:R-:W-:Y:S02]  /*0dc0*/  USHF.L.U32 UR6, UR6, 0x1, URZ ;  /* 0x0000000106067899 */ /* 0x000fe400080006ff */
[----:B--2---:R-:W-:Y:S01]  /*0dd0*/  ULEA UR4, UR5, UR4, 0x18 ;  /* 0x0000000405047291 */ /* 0x004fe2000f8ec0ff */
[----:B------:R-:W1:Y:S11]  /*0de0*/  FENCE.VIEW.ASYNC.S ;  /* 0x00000000000073c6 */ /* 0x000e760000000000 */
[----:B-1----:R2:W1:Y:S01]  /*0df0*/  SYNCS.EXCH.64 URZ, [UR4+0x140], UR6 ;  /* 0x0001400604ff75b2 */ /* 0x0024620008000100 */
[----:B------:R2:W1:Y:S01]  /*0e00*/  SYNCS.EXCH.64 URZ, [UR4+0x150], UR6 ;  /* 0x0001500604ff75b2 */ /* 0x0004620008000100 */
[----:B------:R2:W1:Y:S01]  /*0e10*/  SYNCS.EXCH.64 URZ, [UR4+0x148], UR6 ;  /* 0x0001480604ff75b2 */ /* 0x0004620008000100 */
[----:B------:R2:W1:Y:S02]  /*0e20*/  SYNCS.EXCH.64 URZ, [UR4+0x158], UR6 ;  /* 0x0001580604ff75b2 */ /* 0x0004640008000100 */
[----:B--2---:R-:W-:Y:S01]  /*0e30*/  NOP ;  /* 0x0000000000007918 */ /* 0x004fe20000000000 */
.L_x_15:
[----:B-1----:R-:W1:Y:S01]  /*0e40*/  LDCU UR4, c[0x0][0x36c] ;  /* 0x00006d80ff0477ac */ /* 0x002e620008000800 */
[----:B------:R-:W-:Y:S01]  /*0e50*/  ISETP.NE.OR P3, PT, R0, 0x2, !P3 ;  /* 0x000000020000780c */ /* 0x000fe20005f65670 */
[----:B------:R-:W-:Y:S01]  /*0e60*/  NOP ;  /* 0x0000000000007918 */ /* 0x000fe20000000000 */
[----:B------:R-:W-:Y:S01]  /*0e70*/  LOP3.LUT R0, R94, 0x1f, RZ, 0xc0, !PT ;  /* 0x0000001f5e007812 */ /* 0x000fe200078ec0ff */
[----:B------:R-:W-:Y:S02]  /*0e80*/  UISETP.NE.AND UP4, UPT, UR17, URZ, UPT ;  /* 0x000000ff1100728c */ /* 0x000fe4000bf85270 */
[----:B-1----:R-:W-:-:S09]  /*0e90*/  UISETP.EQ.U32.AND UP5, UPT, UR4, 0x1, UPT ;  /* 0x000000010400788c */ /* 0x002fd2000bfa2070 */
[----:B------:R-:W-:Y:S05]  /*0ea0*/  BRA.U !UP5, `(.L_x_16) ;  /* 0x000000010d087547 */ /* 0x000fea000b800000 */
[----:B---34-:R-:W-:Y:S01]  /*0eb0*/  UCGABAR_ARV ;  /* 0x00000000000079c7 */ /* 0x018fe20008000000 */
[----:B------:R-:W-:Y:S05]  /*0ec0*/  BRA `(.L_x_17) ;  /* 0x0000000000047947 */ /* 0x000fea0003800000 */
.L_x_16:
[----:B---34-:R-:W-:Y:S01]  /*0ed0*/  NOP ;  /* 0x0000000000007918 */ /* 0x018fe20000000000 */
.L_x_17:
[----:B------:R-:W1:Y:S01]  /*0ee0*/  S2UR UR16, SR_CTAID.X ;  /* 0x00000000001079c3 */ /* 0x000e620000002500 */
[----:B------:R-:W-:-:S05]  /*0ef0*/  CS2R.32 R84, SR_CgaSize ;  /* 0x0000000000547805 */ /* 0x000fca0000008a00 */
[----:B------:R-:W-:-:S05]  /*0f00*/  IMAD R84, R84, -0xa0, RZ ;  /* 0xffffff6054547824 */ /* 0x000fca00078e02ff */
[----:B------:R-:W-:-:S14]  /*0f10*/  R2UR UR5, R84 ;  /* 0x00000000540572ca */ /* 0x000fdc00000e0000 */
[----:B------:R-:W2:Y:S01]  /*0f20*/  LDCU UR5, c[0x0][UR5+0x2b0] ;  /* 0x00005600050577ac */ /* 0x000ea20008000800 */
[----:B------:R-:W-:-:S05]  /*0f30*/  CS2R.32 R84, SR_CgaSize ;  /* 0x0000000000547805 */ /* 0x000fca0000008a00 */
[----:B------:R-:W-:-:S05]  /*0f40*/  IMAD R84, R84, -0xa0, RZ ;  /* 0xffffff6054547824 */ /* 0x000fca00078e02ff */
[----:B------:R-:W-:-:S14]  /*0f50*/  R2UR UR4, R84 ;  /* 0x00000000540472ca */ /* 0x000fdc00000e0000 */
[----:B------:R-:W3:Y:S01]  /*0f60*/  LDCU UR4, c[0x0][UR4+0x2b4] ;  /* 0x00005680040477ac */ /* 0x000ee20008000800 */
[----:B------:R-:W4:Y:S01]  /*0f70*/  S2UR UR20, SR_CTAID.Y ;  /* 0x00000000001479c3 */ /* 0x000f220000002600 */
[----:B------:R-:W-:-:S05]  /*0f80*/  CS2R.32 R84, SR_CgaSize ;  /* 0x0000000000547805 */ /* 0x000fca0000008a00 */
[----:B------:R-:W-:-:S05]  /*0f90*/  IMAD R84, R84, -0xa0, RZ ;  /* 0xffffff6054547824 */ /* 0x000fca00078e02ff */
[----:B------:R-:W-:-:S14]  /*0fa0*/  R2UR UR7, R84 ;  /* 0x00000000540772ca */ /* 0x000fdc00000e0000 */
[----:B------:R-:W3:Y:S01]  /*0fb0*/  LDCU UR7, c[0x0][UR7+0x2a0] ;  /* 0x00005400070777ac */ /* 0x000ee20008000800 */
[----:B------:R-:W-:-:S05]  /*0fc0*/  CS2R.32 R84, SR_CgaSize ;  /* 0x0000000000547805 */ /* 0x000fca0000008a00 */
[----:B------:R-:W-:-:S05]  /*0fd0*/  IMAD R84, R84, -0xa0, RZ ;  /* 0xffffff6054547824 */ /* 0x000fca00078e02ff */
[----:B------:R-:W-:-:S14]  /*0fe0*/  R2UR UR8, R84 ;  /* 0x00000000540872ca */ /* 0x000fdc00000e0000 */
[----:B------:R-:W3:Y:S01]  /*0ff0*/  LDCU UR8, c[0x0][UR8+0x2a4] ;  /* 0x00005480080877ac */ /* 0x000ee20008000800 */
[----:B------:R-:W3:Y:S01]  /*1000*/  S2UR UR9, SR_CgaCtaId ;  /* 0x00000000000979c3 */ /* 0x000ee20000008800 */
[----:B------:R-:W3:Y:S01]  /*1010*/  LDCU UR21, c[0x0][0xb24] ;  /* 0x00016480ff1577ac */ /* 0x000ee20008000800 */
[----:B------:R-:W3:Y:S01]  /*1020*/  LDCU UR42, c[0x0][0xb24] ;  /* 0x00016480ff2a77ac */ /* 0x000ee20008000800 */
[----:B-1----:R-:W-:Y:S01]  /*1030*/  I2FP.F32.U32 R3, UR16 ;  /* 0x0000001000037c45 */ /* 0x002fe20008201000 */
[----:B------:R-:W1:Y:S04]  /*1040*/  LDCU UR29, c[0x0][0xb30] ;  /* 0x00016600ff1d77ac */ /* 0x000e680008000800 */
[----:B--2---:R-:W-:Y:S01]  /*1050*/  FMUL R3, R3, UR5 ;  /* 0x0000000503037c20 */ /* 0x004fe20008400000 */
[----:B------:R-:W-:Y:S01]  /*1060*/  UMOV UR34, 0x5 ;  /* 0x0000000500227882 */ /* 0x000fe20000000000 */
[----:B----4-:R-:W-:-:S04]  /*1070*/  I2FP.F32.U32 R2, UR20 ;  /* 0x0000001400027c45 */ /* 0x010fc80008201000 */
[----:B------:R-:W2:Y:S01]  /*1080*/  F2I.U32.TRUNC.NTZ R3, R3 ;  /* 0x0000000300037305 */ /* 0x000ea2000020f000 */
[----:B---3--:R-:W-:Y:S01]  /*1090*/  FMUL R2, R2, UR4 ;  /* 0x0000000402027c20 */ /* 0x008fe20008400000 */
[----:B------:R-:W-:Y:S02]  /*10a0*/  ULOP3.LUT UR5, UR9, 0x2, URZ, 0xc0, !UPT ;  /* 0x0000000209057892 */ /* 0x000fe4000f8ec0ff */
[----:B------:R-:W-:-:S04]  /*10b0*/  ULOP3.LUT UR50, UR9, 0x1, URZ, 0xc0, !UPT ;  /* 0x0000000109327892 */ /* 0x000fc8000f8ec0ff */
[----:B------:R-:W3:Y:S01]  /*10c0*/  F2I.U32.TRUNC.NTZ R2, R2 ;  /* 0x0000000200027305 */ /* 0x000ee2000020f000 */
[----:B------:R-:W-:Y:S02]  /*10d0*/  UISETP.GT.U32.AND UP0, UPT, UR5, 0xffff, UPT ;  /* 0x0000ffff0500788c */ /* 0x000fe4000bf04070 */
[----:B------:R-:W-:Y:S02]  /*10e0*/  UISETP.GT.U32.AND UP1, UPT, UR50, 0xffff, UPT ;  /* 0x0000ffff3200788c */ /* 0x000fe4000bf24070 */
[----:B------:R-:W-:Y:S01]  /*10f0*/  USEL UR26, UR5, 0xffff, !UP0 ;  /* 0x0000ffff051a7887 */ /* 0x000fe2000c000000 */
[----:B--2---:R-:W-:Y:S01]  /*1100*/  R2UR UR4, R3 ;  /* 0x00000000030472ca */ /* 0x004fe200000e0000 */
[----:B------:R-:W-:Y:S02]  /*1110*/  USHF.R.U32.HI UR32, URZ, 0x1, UR9 ;  /* 0x00000001ff207899 */ /* 0x000fe40008011609 */
[----:B------:R-:W-:Y:S02]  /*1120*/  USHF.L.U32 UR31, UR9, 0x9, URZ ;  /* 0x00000009091f7899 */ /* 0x000fe400080006ff */
[----:B------:R-:W-:-:S02]  /*1130*/  USHF.L.U32 UR30, UR9, 0xc, URZ ;  /* 0x0000000c091e7899 */ /* 0x000fc400080006ff */
[----:B------:R-:W-:Y:S01]  /*1140*/  USEL UR27, UR50, 0xffff, !UP1 ;  /* 0x0000ffff321b7887 */ /* 0x000fe2000c800000 */
[----:B---3--:R-:W-:Y:S02]  /*1150*/  R2UR UR6, R2 ;  /* 0x00000000020672ca */ /* 0x008fe400000e0000 */
[----:B------:R-:W-:-:S03]  /*1160*/  PRMT R2, RZ, 0x7610, R2 ;  /* 0x00007610ff027816 */ /* 0x000fc60000000002 */
[----:B------:R-:W-:-:S04]  /*1170*/  UIADD3 UR5, UPT, UPT, -UR4, URZ, URZ ;  /* 0x000000ff04057290 */ /* 0x000fc8000fffe1ff */
[----:B------:R-:W-:-:S04]  /*1180*/  UIMAD UR5, UR7, UR5, UR16 ;  /* 0x00000005070572a4 */ /* 0x000fc8000f8e0210 */
[----:B------:R-:W-:Y:S02]  /*1190*/  UIADD3 UR4, UPT, UPT, -UR6, URZ, URZ ;  /* 0x000000ff06047290 */ /* 0x000fe4000fffe1ff */
[----:B------:R-:W-:Y:S02]  /*11a0*/  IMAD.U32 R84, RZ, RZ, UR5 ;  /* 0x00000005ff547e24 */ /* 0x000fe4000f8e00ff */
[----:B------:R-:W-:-:S06]  /*11b0*/  UIMAD UR4, UR8, UR4, UR20 ;  /* 0x00000004080472a4 */ /* 0x000fcc000f8e0214 */
[----:B------:R-:W-:Y:S01]  /*11c0*/  IMAD.U32 R83, RZ, RZ, UR4 ;  /* 0x00000004ff537e24 */ /* 0x000fe2000f8e00ff */
[----:B-1----:R-:W-:Y:S06]  /*11d0*/  BRA.U UP4, `(.L_x_18) ;  /* 0x0000000104447547 */ /* 0x002fec000b800000 */
[----:B------:R-:W-:Y:S02]  /*11e0*/  R2UR UR4, R83 ;  /* 0x00000000530472ca */ /* 0x000fe400000e0000 */
[----:B------:R-:W-:-:S11]  /*11f0*/  R2UR UR6, R84 ;  /* 0x00000000540672ca */ /* 0x000fd600000e0000 */
[----:B------:R-:W-:Y:S02]  /*1200*/  UISETP.NE.AND UP0, UPT, UR4, URZ, UPT ;  /* 0x000000ff0400728c */ /* 0x000fe4000bf05270 */
[----:B------:R-:W-:Y:S02]  /*1210*/  UISETP.NE.AND UP1, UPT, UR4, 0x1, UPT ;  /* 0x000000010400788c */ /* 0x000fe4000bf25270 */
[----:B------:R-:W-:Y:S02]  /*1220*/  UISETP.NE.AND UP2, UPT, UR6, URZ, UP0 ;  /* 0x000000ff0600728c */ /* 0x000fe40008745270 */
[----:B------:R-:W-:Y:S02]  /*1230*/  USEL UR4, URZ, 0x2, UP0 ;  /* 0x00000002ff047887 */ /* 0x000fe40008000000 */
[----:B------:R-:W-:Y:S02]  /*1240*/  USEL UR8, URZ, 0x1, UP2 ;  /* 0x00000001ff087887 */ /* 0x000fe40009000000 */
[----:B------:R-:W-:-:S02]  /*1250*/  UISETP.NE.AND UP2, UPT, UR6, URZ, UPT ;  /* 0x000000ff0600728c */ /* 0x000fc4000bf45270 */
[----:B------:R-:W-:Y:S02]  /*1260*/  USEL UR5, URZ, 0x4, UP1 ;  /* 0x00000004ff057887 */ /* 0x000fe40008800000 */
[----:B------:R-:W-:Y:S02]  /*1270*/  UISETP.NE.AND UP0, UPT, UR6, 0x1, UPT ;  /* 0x000000010600788c */ /* 0x000fe4000bf05270 */
[----:B------:R-:W-:Y:S02]  /*1280*/  USEL UR6, URZ, 0x8, UP1 ;  /* 0x00000008ff067887 */ /* 0x000fe40008800000 */
[----:B------:R-:W-:Y:S02]  /*1290*/  USEL UR7, UR5, 0x4, UP2 ;  /* 0x0000000405077887 */ /* 0x000fe40009000000 */
[----:B------:R-:W-:Y:S02]  /*12a0*/  USEL UR4, UR4, 0x2, UP0 ;  /* 0x0000000204047887 */ /* 0x000fe40008000000 */
[----:B------:R-:W-:-:S02]  /*12b0*/  USEL UR5, UR6, 0x8, UP0 ;  /* 0x0000000806057887 */ /* 0x000fc40008000000 */
[----:B------:R-:W-:-:S04]  /*12c0*/  UIADD3 UR4, UPT, UPT, UR4, UR7, UR8 ;  /* 0x0000000704047290 */ /* 0x000fc8000fffe008 */
[----:B------:R-:W-:-:S06]  /*12d0*/  UIADD3 UR4, UPT, UPT, UR4, UR5, URZ ;  /* 0x0000000504047290 */ /* 0x000fcc000fffe0ff */
[----:B------:R-:W-:-:S07]  /*12e0*/  IMAD.U32 R2, RZ, RZ, UR4 ;  /* 0x00000004ff027e24 */ /* 0x000fce000f8e00ff */
.L_x_18:
[----:B------:R-:W1:Y:S01]  /*12f0*/  S2UR UR36, SR_CTAID.Z ;  /* 0x00000000002479c3 */ /* 0x000e620000002700 */
[----:B------:R-:W-:Y:S01]  /*1300*/  UISETP.GE.AND UP0, UPT, UR21, 0x1, UPT ;  /* 0x000000011500788c */ /* 0x000fe2000bf06270 */
[----:B------:R-:W-:-:S08]  /*1310*/  UMOV UR33, 0x3 ;  /* 0x0000000300217882 */ /* 0x000fd00000000000 */
[----:B------:R-:W-:Y:S05]  /*1320*/  BRA.U !UP0, `(.L_x_19) ;  /* 0x0000000108d47547 */ /* 0x000fea000b800000 */
[----:B------:R-:W2:Y:S01]  /*1330*/  LDCU.128 UR12, c[0x0][0xb10] ;  /* 0x00016200ff0c77ac */ /* 0x000ea20008000c00 */
[----:B------:R-:W3:Y:S01]  /*1340*/  LDCU UR6, c[0x0][0x370] ;  /* 0x00006e00ff0677ac */ /* 0x000ee20008000800 */
[----:B------:R-:W4:Y:S01]  /*1350*/  LDCU UR5, c[0x0][0x374] ;  /* 0x00006e80ff0577ac */ /* 0x000f220008000800 */
[----:B------:R-:W1:Y:S01]  /*1360*/  LDCU UR28, c[0x0][0xb0c] ;  /* 0x00016180ff1c77ac */ /* 0x000e620008000800 */
[----:B------:R-:W1:Y:S01]  /*1370*/  LDCU UR4, c[0x0][0xb20] ;  /* 0x00016400ff0477ac */ /* 0x000e620008000800 */
[----:B------:R-:W1:Y:S01]  /*1380*/  LDCU.64 UR8, c[0x0][0xb28] ;  /* 0x00016500ff0877ac */ /* 0x000e620008000a00 */
[----:B--2---:R-:W-:Y:S02]  /*1390*/  UISETP.NE.AND UP0, UPT, UR14, 0x1, UPT ;  /* 0x000000010e00788c */ /* 0x004fe4000bf05270 */
[----:B----4-:R-:W-:Y:S02]  /*13a0*/  UIMAD.WIDE.U32 UR10, UR5, UR15, URZ ;  /* 0x0000000f050a72a5 */ /* 0x010fe4000f8e00ff */
[----:B---3--:R-:W-:-:S02]  /*13b0*/  UIMAD.WIDE.U32 UR22, UR6, UR12, URZ ;  /* 0x0000000c061672a5 */ /* 0x008fc4000f8e00ff */
[----:B-1----:R-:W-:Y:S02]  /*13c0*/  UISETP.NE.AND UP1, UPT, UR28, 0x1, UPT ;  /* 0x000000011c00788c */ /* 0x002fe4000bf25270 */
[----:B------:R-:W-:Y:S01]  /*13d0*/  UISETP.NE.AND UP2, UPT, UR21, 0x1, UPT ;  /* 0x000000011500788c */ /* 0x000fe2000bf45270 */
[----:B------:R-:W-:Y:S02]  /*13e0*/  UMOV UR10, UR11 ;  /* 0x0000000b000a7c82 */ /* 0x000fe40008000000 */
[----:B------:R-:W-:Y:S01]  /*13f0*/  UMOV UR22, UR23 ;  /* 0x0000001700167c82 */ /* 0x000fe20008000000 */
[----:B------:R-:W-:Y:S02]  /*1400*/  @UP0 USHF.R.U32.HI UR5, URZ, UR4, UR10 ;  /* 0x00000004ff050299 */ /* 0x000fe4000801160a */
[----:B------:R-:W-:Y:S02]  /*1410*/  UIMAD.WIDE.U32 UR24, UR20, UR15, URZ ;  /* 0x0000000f141872a5 */ /* 0x000fe4000f8e00ff */
[----:B------:R-:W-:-:S02]  /*1420*/  UIMAD.WIDE.U32 UR10, UR5, UR8, URZ ;  /* 0x00000008050a72a5 */ /* 0x000fc4000f8e00ff */
[----:B------:R-:W-:Y:S02]  /*1430*/  @UP1 USHF.R.U32.HI UR6, URZ, UR13, UR22 ;  /* 0x0000000dff061299 */ /* 0x000fe40008011616 */
[----:B------:R-:W-:Y:S02]  /*1440*/  UIMAD.WIDE.U32 UR18, UR16, UR12, URZ ;  /* 0x0000000c101272a5 */ /* 0x000fe4000f8e00ff */
[----:B------:R-:W-:Y:S01]  /*1450*/  UIMAD.WIDE.U32 UR22, UR6, UR8, URZ ;  /* 0x00000008061672a5 */ /* 0x000fe2000f8e00ff */
[----:B------:R-:W-:Y:S01]  /*1460*/  UMOV UR24, UR25 ;  /* 0x0000001900187c82 */ /* 0x000fe20008000000 */
[----:B------:R-:W-:Y:S01]  /*1470*/  UMOV UR10, UR11 ;  /* 0x0000000b000a7c82 */ /* 0x000fe20008000000 */
[----:B------:R-:W-:Y:S02]  /*1480*/  USHF.R.U32.HI UR24, URZ, UR4, UR24 ;  /* 0x00000004ff187299 */ /* 0x000fe40008011618 */
[----:B------:R-:W-:Y:S02]  /*1490*/  @UP2 USHF.R.U32.HI UR5, URZ, UR9, UR10 ;  /* 0x00000009ff052299 */ /* 0x000fe4000801160a */
[----:B------:R-:W-:Y:S01]  /*14a0*/  UMOV UR7, UR23 ;  /* 0x0000001700077c82 */ /* 0x000fe20008000000 */
[----:B------:R-:W-:Y:S01]  /*14b0*/  UMOV UR18, UR19 ;  /* 0x0000001300127c82 */ /* 0x000fe20008000000 */
[----:B------:R-:W-:-:S02]  /*14c0*/  @UP2 USHF.R.U32.HI UR6, URZ, UR9, UR7 ;  /* 0x00000009ff062299 */ /* 0x000fc40008011607 */
[----:B------:R-:W-:Y:S02]  /*14d0*/  USHF.R.U32.HI UR18, URZ, UR13, UR18 ;  /* 0x0000000dff127299 */ /* 0x000fe40008011612 */
[----:B------:R-:W-:Y:S02]  /*14e0*/  USEL UR4, UR20, UR24, !UP0 ;  /* 0x0000001814047287 */ /* 0x000fe4000c000000 */
[----:B------:R-:W-:Y:S02]  /*14f0*/  UIMAD UR7, UR5, UR21, URZ ;  /* 0x00000015050772a4 */ /* 0x000fe4000f8e02ff */
[----:B------:R-:W-:Y:S02]  /*1500*/  USEL UR5, UR16, UR18, !UP1 ;  /* 0x0000001210057287 */ /* 0x000fe4000c800000 */
[----:B------:R-:W-:Y:S02]  /*1510*/  UIMAD UR12, UR6, UR21, URZ ;  /* 0x00000015060c72a4 */ /* 0x000fe4000f8e02ff */
[----:B------:R-:W-:-:S02]  /*1520*/  UISETP.GE.AND UP0, UPT, UR4, UR7, UPT ;  /* 0x000000070400728c */ /* 0x000fc4000bf06270 */
[----:B------:R-:W-:Y:S02]  /*1530*/  UIMAD.WIDE.U32 UR10, UR4, UR8, URZ ;  /* 0x00000008040a72a5 */ /* 0x000fe4000f8e00ff */
[----:B------:R-:W-:Y:S02]  /*1540*/  UISETP.GE.OR UP0, UPT, UR5, UR12, UP0 ;  /* 0x0000000c0500728c */ /* 0x000fe40008706670 */
[----:B------:R-:W-:Y:S02]  /*1550*/  UIMAD.WIDE.U32 UR12, UR5, UR8, URZ ;  /* 0x00000008050c72a5 */ /* 0x000fe4000f8e00ff */
[----:B------:R-:W-:Y:S01]  /*1560*/  UIADD3 UR10, UPT, UPT, -UR4, URZ, URZ ;  /* 0x000000ff040a7290 */ /* 0x000fe2000fffe1ff */
[----:B------:R-:W-:Y:S01]  /*1570*/  UMOV UR8, UR11 ;  /* 0x0000000b00087c82 */ /* 0x000fe20008000000 */
[----:B------:R-:W-:Y:S02]  /*1580*/  UIADD3 UR11, UPT, UPT, -UR5, URZ, URZ ;  /* 0x000000ff050b7290 */ /* 0x000fe4000fffe1ff */
[----:B------:R-:W-:-:S03]  /*1590*/  USHF.R.U32.HI UR8, URZ, UR9, UR8 ;  /* 0x00000009ff087299 */ /* 0x000fc60008011608 */
[----:B------:R-:W-:Y:S01]  /*15a0*/  @!UP0 UMOV UR7, UR13 ;  /* 0x0000000d00078c82 */ /* 0x000fe20008000000 */
[----:B------:R-:W-:Y:S02]  /*15b0*/  UIMAD UR20, UR14, UR10, UR20 ;  /* 0x0000000a0e1472a4 */ /* 0x000fe4000f8e0214 */
[----:B------:R-:W-:Y:S02]  /*15c0*/  USEL UR8, UR4, UR8, !UP2 ;  /* 0x0000000804087287 */ /* 0x000fe4000d000000 */
[----:B------:R-:W-:Y:S02]  /*15d0*/  @!UP0 USHF.R.U32.HI UR7, URZ, UR9, UR7 ;  /* 0x00000009ff078299 */ /* 0x000fe40008011607 */
[----:B------:R-:W-:Y:S02]  /*15e0*/  UIADD3 UR9, UPT, UPT, -UR8, URZ, URZ ;  /* 0x000000ff08097290 */ /* 0x000fe4000fffe1ff */
[----:B------:R-:W-:Y:S02]  /*15f0*/  @!UP0 USEL UR7, UR5, UR7, !UP2 ;  /* 0x0000000705078287 */ /* 0x000fe4000d000000 */
[----:B------:R-:W-:-:S02]  /*1600*/  UIMAD UR9, UR21, UR9, UR4 ;  /* 0x00000009150972a4 */ /* 0x000fc4000f8e0204 */
[----:B------:R-:W-:Y:S02]  /*1610*/  @!UP0 UIADD3 UR8, UPT, UPT, UR8, -UR7, URZ ;  /* 0x8000000708088290 */ /* 0x000fe4000fffe0ff */
[----:B------:R-:W-:Y:S02]  /*1620*/  @!UP0 UIMAD UR6, UR9, UR6, UR7 ;  /* 0x00000006090682a4 */ /* 0x000fe4000f8e0207 */
[----:B------:R-:W-:Y:S02]  /*1630*/  @!UP0 UIMAD UR4, UR8, UR21, UR5 ;  /* 0x00000015080482a4 */ /* 0x000fe4000f8e0205 */
[----:B------:R-:W-:Y:S02]  /*1640*/  UIMAD UR16, UR28, UR11, UR16 ;  /* 0x0000000b1c1072a4 */ /* 0x000fe4000f8e0210 */
[----:B------:R-:W-:Y:S01]  /*1650*/  UIMAD UR20, UR4, UR14, UR20 ;  /* 0x0000000e041472a4 */ /* 0x000fe2000f8e0214 */
[----:B------:R-:W-:Y:S02]  /*1660*/  @!UP0 UMOV UR5, UR6 ;  /* 0x0000000600058c82 */ /* 0x000fe40008000000 */
[----:B------:R-:W-:-:S12]  /*1670*/  UIMAD UR16, UR5, UR28, UR16 ;  /* 0x0000001c051072a4 */ /* 0x000fd8000f8e0210 */
.L_x_19:
[----:B------:R-:W-:Y:S02]  /*1680*/  UISETP.NE.AND UP1, UPT, UR29, 0x1, UPT ;  /* 0x000000011d00788c */ /* 0x000fe4000bf25270 */
[----:B------:R-:W-:Y:S02]  /*1690*/  ULOP3.LUT UR27, UR27, 0xffff, URZ, 0xc0, !UPT ;  /* 0x0000ffff1b1b7892 */ /* 0x000fe4000f8ec0ff */
[----:B------:R-:W-:Y:S02]  /*16a0*/  ULOP3.LUT UR26, UR26, 0xffff, URZ, 0xc0, !UPT ;  /* 0x0000ffff1a1a7892 */ /* 0x000fe4000f8ec0ff */
[----:B------:R-:W-:Y:S02]  /*16b0*/  UISETP.NE.AND UP0, UPT, UR17, 0x2, UPT ;  /* 0x000000021100788c */ /* 0x000fe4000bf05270 */
[----:B------:R-:W-:Y:S02]  /*16c0*/  ULOP3.LUT UR31, UR31, 0x400, URZ, 0xc0, !UPT ;  /* 0x000004001f1f7892 */ /* 0x000fe4000f8ec0ff */
[----:B------:R-:W-:-:S02]  /*16d0*/  ULOP3.LUT UR30, UR30, 0x1000, URZ, 0xc0, !UPT ;  /* 0x000010001e1e7892 */ /* 0x000fc4000f8ec0ff */
[----:B------:R-:W-:Y:S02]  /*16e0*/  USHF.L.U32 UR27, UR34, UR27, URZ ;  /* 0x0000001b221b7299 */ /* 0x000fe400080006ff */
[----:B------:R-:W-:Y:S01]  /*16f0*/  USHF.L.U32 UR26, UR33, UR26, URZ ;  /* 0x0000001a211a7299 */ /* 0x000fe200080006ff */
[----:B------:R-:W-:Y:S11]  /*1700*/  BRA.U UP1, `(.L_x_20) ;  /* 0x0000000101447547 */ /* 0x000ff6000b800000 */
[----:B------:R-:W2:Y:S01]  /*1710*/  LDCU.128 UR8, c[0x0][0xb10] ;  /* 0x00016200ff0877ac */ /* 0x000ea20008000c00 */
[----:B------:R-:W3:Y:S01]  /*1720*/  LDCU UR12, c[0x0][0xb0c] ;  /* 0x00016180ff0c77ac */ /* 0x000ee20008000800 */
[----:B------:R-:W4:Y:S01]  /*1730*/  LDCU UR13, c[0x0][0xb20] ;  /* 0x00016400ff0d77ac */ /* 0x000f220008000800 */
[----:B--2---:R-:W-:Y:S02]  /*1740*/  UIMAD.WIDE.U32 UR6, UR16, UR8, URZ ;  /* 0x00000008100672a5 */ /* 0x004fe4000f8e00ff */
[----:B------:R-:W-:Y:S02]  /*1750*/  UIMAD.WIDE.U32 UR4, UR20, UR11, URZ ;  /* 0x0000000b140472a5 */ /* 0x000fe4000f8e00ff */
[----:B---3--:R-:W-:Y:S02]  /*1760*/  UISETP.NE.AND UP2, UPT, UR12, 0x1, UPT ;  /* 0x000000010c00788c */ /* 0x008fe4000bf45270 */
[----:B------:R-:W-:Y:S01]  /*1770*/  UISETP.NE.AND UP1, UPT, UR10, 0x1, UPT ;  /* 0x000000010a00788c */ /* 0x000fe2000bf25270 */
[----:B------:R-:W-:-:S02]  /*1780*/  UMOV UR6, UR7 ;  /* 0x0000000700067c82 */ /* 0x000fc40008000000 */
[----:B------:R-:W-:Y:S01]  /*1790*/  UMOV UR4, UR5 ;  /* 0x0000000500047c82 */ /* 0x000fe20008000000 */
[----:B------:R-:W-:Y:S02]  /*17a0*/  USHF.R.U32.HI UR6, URZ, UR9, UR6 ;  /* 0x00000009ff067299 */ /* 0x000fe40008011606 */
[----:B----4-:R-:W-:Y:S02]  /*17b0*/  USHF.R.U32.HI UR4, URZ, UR13, UR4 ;  /* 0x0000000dff047299 */ /* 0x010fe40008011604 */
[----:B------:R-:W-:Y:S02]  /*17c0*/  USEL UR5, UR16, UR6, !UP2 ;  /* 0x0000000610057287 */ /* 0x000fe4000d000000 */
[----:B------:R-:W-:-:S04]  /*17d0*/  USEL UR4, UR20, UR4, !UP1 ;  /* 0x0000000414047287 */ /* 0x000fc8000c800000 */
[----:B------:R-:W-:Y:S02]  /*17e0*/  UIADD3 UR6, UPT, UPT, UR5, -UR4, URZ ;  /* 0x8000000405067290 */ /* 0x000fe4000fffe0ff */
[----:B------:R-:W-:Y:S02]  /*17f0*/  UIADD3 UR4, UPT, UPT, -UR5, UR4, URZ ;  /* 0x0000000405047290 */ /* 0x000fe4000fffe1ff */
[----:B------:R-:W-:Y:S02]  /*1800*/  UIMAD UR20, UR6, UR10, UR20 ;  /* 0x0000000a061472a4 */ /* 0x000fe4000f8e0214 */
[----:B------:R-:W-:-:S12]  /*1810*/  UIMAD UR16, UR4, UR12, UR16 ;  /* 0x0000000c041072a4 */ /* 0x000fd8000f8e0210 */
.L_x_20:
[----:B------:R-:W-:Y:S05]  /*1820*/  BRA.U !UP5, `(.L_x_21) ;  /* 0x000000010d0c7547 */ /* 0x000fea000b800000 */
[----:B------:R-:W-:Y:S01]  /*1830*/  UCGABAR_WAIT ;  /* 0x0000000000007dc7 */ /* 0x000fe20008000000 */
[----:B------:R-:W-:Y:S01]  /*1840*/  CCTL.IVALL ;  /* 0x00000000ff00798f */ /* 0x000fe20002000000 */
[----:B------:R-:W-:Y:S05]  /*1850*/  BRA `(.L_x_22) ;  /* 0x0000000000047947 */ /* 0x000fea0003800000 */
.L_x_21:
[----:B------:R-:W-:Y:S06]  /*1860*/  BAR.SYNC.DEFER_BLOCKING 0x0 ;  /* 0x0000000000007b1d */ /* 0x000fec0000010000 */
.L_x_22:
[----:B------:R-:W-:Y:S05]  /*1870*/  BRA.U UP0, `(.L_x_23) ;  /* 0x0000001500907547 */ /* 0x000fea000b800000 */
[----:B------:R-:W2:Y:S01]  /*1880*/  LDCU UR7, c[0x0][0x38c] ;  /* 0x00007180ff0777ac */ /* 0x000ea20008000800 */
[----:B------:R-:W3:Y:S01]  /*1890*/  S2UR UR8, SR_CgaCtaId ;  /* 0x00000000000879c3 */ /* 0x000ee20000008800 */
[----:B------:R-:W-:Y:S01]  /*18a0*/  PLOP3.LUT P1, PT, PT, PT, UP3, 0x80, 0x8 ;  /* 0x000000000008781c */ /* 0x000fe20003f2f038 */
[----:B------:R-:W-:Y:S01]  /*18b0*/  IMAD.MOV.U32 R12, RZ, RZ, 0x1 ;  /* 0x00000001ff0c7424 */ /* 0x000fe200078e00ff */
[----:B------:R-:W-:Y:S01]  /*18c0*/  UISETP.NE.AND UP0, UPT, UR17, URZ, UPT ;  /* 0x000000ff1100728c */ /* 0x000fe2000bf05270 */
[----:B------:R-:W-:Y:S01]  /*18d0*/  ISETP.EQ.OR P2, PT, R0, RZ, P3 ;  /* 0x000000ff0000720c */ /* 0x000fe20001f42670 */
[----:B------:R-:W-:Y:S01]  /*18e0*/  UMOV UR21, 0x400 ;  /* 0x0000040000157882 */ /* 0x000fe20000000000 */
[----:B------:R-:W-:Y:S01]  /*18f0*/  USHF.L.U32 UR5, UR32, 0x5, URZ ;  /* 0x0000000520057899 */ /* 0x000fe200080006ff */
[----:B------:R-:W-:Y:S01]  /*1900*/  PLOP3.LUT P1, PT, P1, PT, PT, 0x8, 0x80 ;  /* 0x000000000080781c */ /* 0x000fe20000f2e170 */
[----:B------:R-:W-:Y:S01]  /*1910*/  USEL UR25, UR48, 0x2, UP0 ;  /* 0x0000000230197887 */ /* 0x000fe20008000000 */
[----:B------:R-:W-:Y:S01]  /*1920*/  CS2R R10, SRZ ;  /* 0x00000000000a7805 */ /* 0x000fe2000001ff00 */
[----:B------:R-:W-:Y:S01]  /*1930*/  IMAD.MOV.U32 R9, RZ, RZ, RZ ;  /* 0x000000ffff097224 */ /* 0x000fe200078e00ff */
[----:B------:R-:W4:Y:S01]  /*1940*/  LDCU UR43, c[0x0][0x370] ;  /* 0x00006e00ff2b77ac */ /* 0x000f220008000800 */
[----:B------:R-:W-:Y:S01]  /*1950*/  IMAD.MOV.U32 R8, RZ, RZ, 0x1 ;  /* 0x00000001ff087424 */ /* 0x000fe200078e00ff */
[----:B------:R-:W1:Y:S01]  /*1960*/  LDCU.64 UR28, c[0x0][0x348] ;  /* 0x00006900ff1c77ac */ /* 0x000e620008000a00 */
[----:B--2---:R-:W-:-:S02]  /*1970*/  UIADD3 UR6, UPT, UPT, UR7, 0x1f, URZ ;  /* 0x0000001f07067890 */ /* 0x004fc4000fffe0ff */
[----:B------:R-:W-:Y:S02]  /*1980*/  UIADD3 UR49, UPT, UPT, UR7, 0x3e, URZ ;  /* 0x0000003e07317890 */ /* 0x000fe4000fffe0ff */
[----:B------:R-:W-:Y:S02]  /*1990*/  USHF.R.S32.HI UR4, URZ, 0x1f, UR6 ;  /* 0x0000001fff047899 */ /* 0x000fe40008011406 */
[----:B---3--:R-:W-:Y:S02]  /*19a0*/  ULEA UR21, UR8, UR21, 0x18 ;  /* 0x0000001508157291 */ /* 0x008fe4000f8ec0ff */
[----:B------:R-:W-:Y:S02]  /*19b0*/  ULEA.HI UR4, UR4, UR6, URZ, 0x5 ;  /* 0x0000000604047291 */ /* 0x000fe4000f8f28ff */
[----:B------:R-:W-:Y:S02]  /*19c0*/  UIADD3 UR6, UPT, UPT, UR7, -0x1, URZ ;  /* 0xffffffff07067890 */ /* 0x000fe4000fffe0ff */
[----:B------:R-:W-:-:S02]  /*19d0*/  USHF.R.S32.HI UR45, URZ, 0x5, UR4 ;  /* 0x00000005ff2d7899 */ /* 0x000fc40008011404 */
[----:B------:R-:W-:Y:S02]  /*19e0*/  UISETP.GE.U32.AND UP1, UPT, UR6, -0x3f, UPT ;  /* 0xffffffc10600788c */ /* 0x000fe4000bf26070 */
[----:B------:R-:W-:Y:S02]  /*19f0*/  UISETP.LT.U32.AND UP0, UPT, UR45, 0x9, UPT ;  /* 0x000000092d00788c */ /* 0x000fe4000bf01070 */
[----:B------:R-:W-:Y:S02]  /*1a00*/  ULEA UR38, UR31, UR21, 0x1 ;  /* 0x000000151f267291 */ /* 0x000fe4000f8e08ff */
[----:B------:R-:W-:Y:S02]  /*1a10*/  USEL UR44, UR45, 0x9, UP0 ;  /* 0x000000092d2c7887 */ /* 0x000fe40008000000 */
[----:B------:R-:W-:Y:S02]  /*1a20*/  ULEA UR37, UR30, UR21, 0x1 ;  /* 0x000000151e257291 */ /* 0x000fe4000f8e08ff */
[----:B------:R-:W-:-:S02]  /*1a30*/  UIADD3 UR24, UPT, UPT, UR44, -0x1, URZ ;  /* 0xffffffff2c187890 */ /* 0x000fc4000fffe0ff */
[----:B------:R-:W-:Y:S01]  /*1a40*/  @UP1 UIADD3 UR24, UPT, UPT, UR44, URZ, URZ ;  /* 0x000000ff2c181290 */ /* 0x000fe2000fffe0ff */
[----:B------:R-:W2:Y:S01]  /*1a50*/  LDCU UR41, c[0x0][0x374] ;  /* 0x00006e80ff2977ac */ /* 0x000ea20008000800 */
[----:B------:R-:W-:Y:S02]  /*1a60*/  ULOP3.LUT UR47, UR5, 0x20, URZ, 0xe2, !UPT ;  /* 0x00000020052f7892 */ /* 0x000fe4000f8ee2ff */
[----:B------:R-:W-:Y:S02]  /*1a70*/  UIADD3 UR38, UPT, UPT, UR38, 0x8800, URZ ;  /* 0x0000880026267890 */ /* 0x000fe4000fffe0ff */
[----:B------:R-:W-:Y:S02]  /*1a80*/  UIADD3 UR37, UPT, UPT, UR37, 0x11800, URZ ;  /* 0x0001180025257890 */ /* 0x000fe4000fffe0ff */
[----:B------:R-:W-:Y:S02]  /*1a90*/  UIADD3 UR46, UPT, UPT, UR45, -UR44, URZ ;  /* 0x8000002c2d2e7290 */ /* 0x000fe4000fffe0ff */
[----:B------:R-:W-:Y:S01]  /*1aa0*/  UIADD3 UR24, UPT, UPT, UR24, 0x1, URZ ;  /* 0x0000000118187890 */ /* 0x000fe2000fffe0ff */
[----:B-1--4-:R-:W-:-:S11]  /*1ab0*/  UMOV UR7, URZ ;  /* 0x000000ff00077c82 */ /* 0x012fd60008000000 */
.L_x_43:
[----:B-1----:R-:W1:Y:S02]  /*1ac0*/  S2UR UR4, SR_CgaCtaId ;  /* 0x00000000000479c3 */ /* 0x002e640000008800 */
[----:B-1----:R-:W-:-:S09]  /*1ad0*/  UISETP.NE.AND UP0, UPT, UR4, URZ, UPT ;  /* 0x000000ff0400728c */ /* 0x002fd2000bf05270 */
[----:B------:R-:W-:Y:S05]  /*1ae0*/  BRA.U UP0, `(.L_x_24) ;  /* 0x0000000100287547 */ /* 0x000fea000b800000 */
[----:B------:R-:W-:Y:S02]  /*1af0*/  LEA R0, R9, UR21, 0x3 ;  /* 0x0000001509007c11 */ /* 0x000fe4000f8e18ff */
[----:B------:R-:W-:-:S04]  /*1b00*/  SHF.L.U32 R3, R8, 0x1f, RZ ;  /* 0x0000001f08037819 */ /* 0x000fc800000006ff */
[----:B------:R-:W1:Y:S02]  /*1b10*/  SYNCS.PHASECHK.TRANS64.TRYWAIT P0, [R0+URZ+0x150], R3 ;  /* 0x00015003000075a7 */ /* 0x000e6400080011ff */
[----:B-1----:R-:W-:Y:S05]  /*1b20*/  @!P0 BRA `(.L_x_25) ;  /* 0x0000007c00cc8947 */ /* 0x002fea0003800000 */
.L_x_144:
[----:B------:R3:W-:Y:S01]  /*1b30*/  SYNCS.ARRIVE.TRANS64.A1T0 RZ, [R0+URZ+0x140], RZ ;  /* 0x000140ff00ff79a7 */ /* 0x0007e200081000ff */
[----:B------:R-:W-:-:S05]  /*1b40*/  VIADD R9, R9, 0x1 ;  /* 0x0000000109097836 */ /* 0x000fca0000000000 */
[----:B------:R-:W-:-:S04]  /*1b50*/  ISETP.NE.AND P0, PT, R9, 0x2, PT ;  /* 0x000000020900780c */ /* 0x000fc80003f05270 */
[----:B-1----:R-:W-:Y:S02]  /*1b60*/  SEL R3, RZ, 0x1, P0 ;  /* 0x00000001ff037807 */ /* 0x002fe40000000000 */
[----:B------:R-:W-:Y:S02]  /*1b70*/  SEL R9, R9, RZ, P0 ;  /* 0x000000ff09097207 */ /* 0x000fe40000000000 */
[----:B------:R-:W-:-:S07]  /*1b80*/  LOP3.LUT R8, R8, R3, RZ, 0x3c, !PT ;  /* 0x0000000308087212 */ /* 0x000fce00078e3cff */
.L_x_24:
[----:B------:R-:W-:Y:S01]  /*1b90*/  ULEA UR4, UR7, UR21, 0x3 ;  /* 0x0000001507047291 */ /* 0x000fe2000f8e18ff */
[----:B---3--:R-:W-:Y:S01]  /*1ba0*/  SHF.L.U32 R0, R12, 0x1f, RZ ;  /* 0x0000001f0c007819 */ /* 0x008fe200000006ff */
[----:B------:R-:W-:Y:S02]  /*1bb0*/  UISETP.GE.U32.AND UP0, UPT, UR49, 0x3f, UPT ;  /* 0x0000003f3100788c */ /* 0x000fe4000bf06070 */
[----:B------:R-:W-:Y:S02]  /*1bc0*/  ULEA UR11, UR20, UR50, 0x1 ;  /* 0x00000032140b7291 */ /* 0x000fe4000f8e08ff */
[----:B------:R-:W-:Y:S02]  /*1bd0*/  ULEA UR35, UR16, UR47, 0x6 ;  /* 0x0000002f10237291 */ /* 0x000fe4000f8e30ff */
[----:B------:R-:W-:Y:S01]  /*1be0*/  USHF.L.U32 UR11, UR11, 0x7, URZ ;  /* 0x000000070b0b7899 */ /* 0x000fe200080006ff */
[----:B------:R1:W3:Y:S01]  /*1bf0*/  SYNCS.PHASECHK.TRANS64.TRYWAIT P0, [UR4+0x48], R0 ;  /* 0x00004800ff0075a7 */ /* 0x0002e20008001104 */
[----:B------:R-:W-:Y:S01]  /*1c00*/  UMOV UR6, URZ ;  /* 0x000000ff00067c82 */ /* 0x000fe20008000000 */
[----:B------:R-:W-:Y:S09]  /*1c10*/  BRA.U !UP0, `(.L_x_26) ;  /* 0x0000000108c87547 */ /* 0x000ff2000b800000 */
[----:B------:R-:W-:Y:S01]  /*1c20*/  UMOV UR13, URZ ;  /* 0x000000ff000d7c82 */ /* 0x000fe20008000000 */
[----:B------:R-:W-:-:S05]  /*1c30*/  UMOV UR4, UR7 ;  /* 0x0000000700047c82 */ /* 0x000fca0008000000 */
.L_x_32:
[----:B------:R-:W-:Y:S01]  /*1c40*/  ULEA UR33, UR4, UR21, 0x3 ;  /* 0x0000001504217291 */ /* 0x000fe2000f8e18ff */
[----:B---3--:R-:W-:Y:S01]  /*1c50*/  @!P3 MOV R2, 0x5000 ;  /* 0x000050000002b802 */ /* 0x008fe20000000f00 */
[----:B-1-3--:R-:W-:Y:S10]  /*1c60*/  @P0 BRA `(.L_x_27) ;  /* 0x00000000000c0947 */ /* 0x00aff40003800000 */
[----:B------:R-:W-:-:S04]  /*1c70*/  SHF.L.U32 R3, R12, 0x1f, RZ ;  /* 0x0000001f0c037819 */ /* 0x000fc800000006ff */
[----:B------:R-:W3:Y:S02]  /*1c80*/  SYNCS.PHASECHK.TRANS64.TRYWAIT P0, [UR33+0x48], R3 ;  /* 0x00004803ff0075a7 */ /* 0x000ee40008001121 */
[----:B---3--:R-:W-:Y:S05]  /*1c90*/  @!P0 BRA `(.L_x_28) ;  /* 0x0000007c00848947 */ /* 0x008fea0003800000 */
.L_x_27:
[----:B------:R3:W-:Y:S01]  /*1ca0*/  @!P3 SYNCS.ARRIVE.TRANS64 RZ, [UR33], R2 ;  /* 0x00000002ffffb9a7 */ /* 0x0007e20008000021 */
[----:B------:R-:W-:-:S04]  /*1cb0*/  ULOP3.LUT UR5, UR25, 0x2, URZ, 0xfc, !UPT ;  /* 0x0000000219057892 */ /* 0x000fc8000f8efcff */
[----:B------:R-:W-:-:S09]  /*1cc0*/  UISETP.NE.AND UP0, UPT, UR5, 0x2, UPT ;  /* 0x000000020500788c */ /* 0x000fd2000bf05270 */
[----:B------:R-:W-:Y:S05]  /*1cd0*/  BRA.U UP0, `(.L_x_29) ;  /* 0x0000000100047547 */ /* 0x000fea000b800000 */
[----:B--2---:R-:W-:Y:S05]  /*1ce0*/  BPT.TRAP 0x1 ;  /* 0x000000040000795c */ /* 0x004fea0000300000 */
.L_x_29:
[----:B------:R-:W-:Y:S04]  /*1cf0*/  BSSY.RECONVERGENT B0, `(.L_x_30) ;  /* 0x0000003000007945 */ /* 0x000fe80003800200 */
[----:B------:R-:W-:Y:S05]  /*1d00*/  @P2 BRA `(.L_x_31) ;  /* 0x0000000000042947 */ /* 0x000fea0003800000 */
[----:B--2---:R-:W-:Y:S05]  /*1d10*/  BPT.TRAP 0x1 ;  /* 0x000000040000795c */ /* 0x004fea0000300000 */
.L_x_31:
[----:B--2---:R-:W-:Y:S05]  /*1d20*/  BSYNC.RECONVERGENT B0 ;  /* 0x0000000000007941 */ /* 0x004fea0003800200 */
.L_x_30:
[----:B------:R-:W-:Y:S02]  /*1d30*/  UIADD3 UR5, UPT, UPT, UR4, 0x1, URZ ;  /* 0x0000000104057890 */ /* 0x000fe4000fffe0ff */
[----:B------:R-:W-:Y:S02]  /*1d40*/  USHF.L.U32 UR34, UR13, 0x5, URZ ;  /* 0x000000050d227899 */ /* 0x000fe400080006ff */
[----:B------:R-:W-:Y:S02]  /*1d50*/  UISETP.NE.AND UP0, UPT, UR5, 0x9, UPT ;  /* 0x000000090500788c */ /* 0x000fe4000bf05270 */
[----:B------:R-:W-:Y:S02]  /*1d60*/  UIADD3 UR13, UPT, UPT, UR13, 0x1, URZ ;  /* 0x000000010d0d7890 */ /* 0x000fe4000fffe0ff */
[----:B------:R-:W-:Y:S02]  /*1d70*/  USEL UR6, URZ, 0x1, UP0 ;  /* 0x00000001ff067887 */ /* 0x000fe40008000000 */
[----:B------:R-:W-:-:S02]  /*1d80*/  USEL UR7, UR5, URZ, UP0 ;  /* 0x000000ff05077287 */ /* 0x000fc40008000000 */
[----:B------:R-:W-:Y:S02]  /*1d90*/  UIADD3 UR14, UP1, UPT, UR28, 0x80, URZ ;  /* 0x000000801c0e7890 */ /* 0x000fe4000ff3e0ff */
[----:B------:R-:W-:Y:S01]  /*1da0*/  ULEA UR5, UR7, UR21, 0x3 ;  /* 0x0000001507057291 */ /* 0x000fe2000f8e18ff */
[----:B------:R-:W-:Y:S01]  /*1db0*/  LOP3.LUT R12, R12, UR6, RZ, 0x3c, !PT ;  /* 0x000000060c0c7c12 */ /* 0x000fe2000f8e3cff */
[----:B------:R-:W-:Y:S02]  /*1dc0*/  ULEA UR6, UR4, UR31, 0xb ;  /* 0x0000001f04067291 */ /* 0x000fe4000f8e58ff */
[----:B------:R-:W-:Y:S01]  /*1dd0*/  UIADD3.X UR15, UPT, UPT, URZ, UR29, URZ, UP1, !UPT ;  /* 0x0000001dff0f7290 */ /* 0x000fe20008ffe4ff */
[----:B-1----:R-:W-:Y:S01]  /*1de0*/  SHF.L.U32 R0, R12, 0x1f, RZ ;  /* 0x0000001f0c007819 */ /* 0x002fe200000006ff */
[----:B------:R-:W-:Y:S02]  /*1df0*/  ULEA UR6, UR6, UR21, 0x1 ;  /* 0x0000001506067291 */ /* 0x000fe4000f8e08ff */
[----:B------:R-:W-:Y:S01]  /*1e00*/  UPRMT UR16, URZ, 0x5410, UR27 ;  /* 0x00005410ff107896 */ /* 0x000fe2000800001b */
[----:B------:R4:W1:Y:S01]  /*1e10*/  SYNCS.PHASECHK.TRANS64.TRYWAIT P0, [UR5+0x48], R0 ;  /* 0x00004800ff0075a7 */ /* 0x0008620008001105 */
[----:B------:R-:W-:-:S02]  /*1e20*/  ULEA UR5, UR4, UR30, 0xd ;  /* 0x0000001e04057291 */ /* 0x000fc4000f8e68ff */
[----:B------:R-:W-:Y:S02]  /*1e30*/  UIADD3 UR4, UP0, UPT, UR28, 0x180, URZ ;  /* 0x000001801c047890 */ /* 0x000fe4000ff1e0ff */
[----:B------:R-:W-:Y:S02]  /*1e40*/  ULEA UR5, UR5, UR21, 0x1 ;  /* 0x0000001505057291 */ /* 0x000fe4000f8e08ff */
[----:B------:R-:W-:Y:S02]  /*1e50*/  UIADD3 UR32, UPT, UPT, UR6, 0x8800, URZ ;  /* 0x0000880006207890 */ /* 0x000fe4000fffe0ff */
[----:B------:R-:W-:Y:S02]  /*1e60*/  UIADD3 UR8, UPT, UPT, UR5, 0x11800, URZ ;  /* 0x0001180005087890 */ /* 0x000fe4000fffe0ff */
[----:B------:R-:W-:Y:S02]  /*1e70*/  UIADD3.X UR5, UPT, UPT, URZ, UR29, URZ, UP0, !UPT ;  /* 0x0000001dff057290 */ /* 0x000fe400087fe4ff */
[----:B------:R-:W-:-:S02]  /*1e80*/  UISETP.NE.AND UP0, UPT, UR13, UR24, UPT ;  /* 0x000000180d00728c */ /* 0x000fc4000bf05270 */
[----:B------:R-:W-:Y:S01]  /*1e90*/  UPRMT UR6, URZ, 0x5410, UR26 ;  /* 0x00005410ff067896 */ /* 0x000fe2000800001a */
[----:B------:R-:W-:Y:S01]  /*1ea0*/  UMOV UR18, 0x0 ;  /* 0x0000000000127882 */ /* 0x000fe20000000000 */
[----:B------:R-:W-:Y:S01]  /*1eb0*/  UMOV UR19, 0x10000000 ;  /* 0x1000000000137882 */ /* 0x000fe20000000000 */
[----:B------:R-:W-:Y:S01]  /*1ec0*/  UMOV UR12, UR36 ;  /* 0x00000024000c7c82 */ /* 0x000fe20008000000 */
[----:B------:R-:W-:Y:S01]  /*1ed0*/  UMOV UR9, UR33 ;  /* 0x0000002100097c82 */ /* 0x000fe20008000000 */
[----:B------:R-:W-:Y:S01]  /*1ee0*/  UMOV UR10, UR34 ;  /* 0x00000022000a7c82 */ /* 0x000fe20008000000 */
[----:B------:R-:W-:Y:S03]  /*1ef0*/  UTMALDG.3D.MULTICAST [UR32], [UR14], UR16, desc[UR18] ;  /* 0x000012200e0073b4 */ /* 0x000fe60008011810 */
[----:B------:R2:W-:Y:S02]  /*1f00*/  UTMALDG.3D.MULTICAST [UR8], [UR4], UR6, desc[UR18] ;  /* 0x00001208040073b4 */ /* 0x0005e40008011806 */
[----:B--2---:R-:W-:Y:S01]  /*1f10*/  UMOV UR6, UR24 ;  /* 0x0000001800067c82 */ /* 0x004fe20008000000 */
[----:B------:R-:W-:Y:S01]  /*1f20*/  UMOV UR4, UR7 ;  /* 0x0000000700047c82 */ /* 0x000fe20008000000 */
[----:B----4-:R-:W-:Y:S05]  /*1f30*/  BRA.U UP0, `(.L_x_32) ;  /* 0xfffffffd00407547 */ /* 0x010fea000b83ffff */
.L_x_26:
[----:B------:R-:W-:Y:S01]  /*1f40*/  ULEA UR4, UR7, UR21, 0x3 ;  /* 0x0000001507047291 */ /* 0x000fe2000f8e18ff */
[----:B-1----:R-:W-:Y:S01]  /*1f50*/  SHF.L.U32 R0, R12, 0x1f, RZ ;  /* 0x0000001f0c007819 */ /* 0x002fe200000006ff */
[----:B------:R-:W-:Y:S01]  /*1f60*/  @!P1 SYNCS.ARRIVE.TRANS64.A1T0 RZ, [UR21+0xd8], RZ ;  /* 0x0000d8ffffff99a7 */ /* 0x000fe20008100015 */
[----:B------:R-:W-:-:S06]  /*1f70*/  UISETP.GT.AND UP0, UPT, UR45, UR44, UPT ;  /* 0x0000002c2d00728c */ /* 0x000fcc000bf04270 */
[----:B---3--:R1:W3:Y:S03]  /*1f80*/  SYNCS.PHASECHK.TRANS64.TRYWAIT P0, [UR4+0x48], R0 ;  /* 0x00004800ff0075a7 */ /* 0x0082e60008001104 */
[----:B------:R-:W-:Y:S05]  /*1f90*/  BRA.U !UP0, `(.L_x_33) ;  /* 0x0000000108bc7547 */ /* 0x000fea000b800000 */
[----:B------:R-:W-:Y:S01]  /*1fa0*/  UIADD3 UR13, UPT, UPT, UR46, UR6, URZ ;  /* 0x000000062e0d7290 */ /* 0x000fe2000fffe0ff */
[----:B------:R-:W-:-:S11]  /*1fb0*/  UMOV UR4, UR7 ;  /* 0x0000000700047c82 */ /* 0x000fd60008000000 */
.L_x_39:
[----:B------:R-:W-:Y:S01]  /*1fc0*/  ULEA UR17, UR4, UR21, 0x3 ;  /* 0x0000001504117291 */ /* 0x000fe2000f8e18ff */
[----:B---3--:R-:W-:Y:S01]  /*1fd0*/  @!P3 MOV R2, 0x5000 ;  /* 0x000050000002b802 */ /* 0x008fe20000000f00 */
[----:B-1-3--:R-:W-:Y:S10]  /*1fe0*/  @P0 BRA `(.L_x_34) ;  /* 0x00000000000c0947 */ /* 0x00aff40003800000 */
[----:B------:R-:W-:-:S04]  /*1ff0*/  SHF.L.U32 R3, R12, 0x1f, RZ ;  /* 0x0000001f0c037819 */ /* 0x000fc800000006ff */
[----:B------:R-:W3:Y:S02]  /*2000*/  SYNCS.PHASECHK.TRANS64.TRYWAIT P0, [UR17+0x48], R3 ;  /* 0x00004803ff0075a7 */ /* 0x000ee40008001111 */
[----:B---3--:R-:W-:Y:S05]  /*2010*/  @!P0 BRA `(.L_x_35) ;  /* 0x0000007800bc8947 */ /* 0x008fea0003800000 */
.L_x_34:
[----:B------:R3:W-:Y:S01]  /*2020*/  @!P3 SYNCS.ARRIVE.TRANS64 RZ, [UR17], R2 ;  /* 0x00000002ffffb9a7 */ /* 0x0007e20008000011 */
[----:B------:R-:W-:-:S04]  /*2030*/  ULOP3.LUT UR5, UR25, 0x2, URZ, 0xfc, !UPT ;  /* 0x0000000219057892 */ /* 0x000fc8000f8efcff */
[----:B------:R-:W-:-:S09]  /*2040*/  UISETP.NE.AND UP0, UPT, UR5, 0x2, UPT ;  /* 0x000000020500788c */ /* 0x000fd2000bf05270 */
[----:B------:R-:W-:Y:S05]  /*2050*/  BRA.U UP0, `(.L_x_36) ;  /* 0x0000000100047547 */ /* 0x000fea000b800000 */
[----:B--2---:R-:W-:Y:S05]  /*2060*/  BPT.TRAP 0x1 ;  /* 0x000000040000795c */ /* 0x004fea0000300000 */
.L_x_36:
[----:B------:R-:W-:Y:S04]  /*2070*/  BSSY.RECONVERGENT B0, `(.L_x_37) ;  /* 0x0000003000007945 */ /* 0x000fe80003800200 */
[----:B------:R-:W-:Y:S05]  /*2080*/  @P2 BRA `(.L_x_38) ;  /* 0x0000000000042947 */ /* 0x000fea0003800000 */
[----:B--2---:R-:W-:Y:S05]  /*2090*/  BPT.TRAP 0x1 ;  /* 0x000000040000795c */ /* 0x004fea0000300000 */
.L_x_38:
[----:B--2---:R-:W-:Y:S05]  /*20a0*/  BSYNC.RECONVERGENT B0 ;  /* 0x0000000000007941 */ /* 0x004fea0003800200 */
.L_x_37:
[----:B------:R-:W-:Y:S02]  /*20b0*/  UIADD3 UR5, UPT, UPT, UR4, 0x1, URZ ;  /* 0x0000000104057890 */ /* 0x000fe4000fffe0ff */
[----:B------:R-:W-:Y:S02]  /*20c0*/  UIADD3 UR14, UP1, UPT, UR28, 0x80, URZ ;  /* 0x000000801c0e7890 */ /* 0x000fe4000ff3e0ff */
[----:B------:R-:W-:Y:S02]  /*20d0*/  UISETP.NE.AND UP0, UPT, UR5, 0x9, UPT ;  /* 0x000000090500788c */ /* 0x000fe4000bf05270 */
[----:B------:R-:W-:Y:S02]  /*20e0*/  ULEA UR16, UR4, UR38, 0xc ;  /* 0x0000002604107291 */ /* 0x000fe4000f8e60ff */
[----:B------:R-:W-:Y:S02]  /*20f0*/  USEL UR8, URZ, 0x1, UP0 ;  /* 0x00000001ff087887 */ /* 0x000fe40008000000 */
[----:B------:R-:W-:-:S02]  /*2100*/  USEL UR7, UR5, URZ, UP0 ;  /* 0x000000ff05077287 */ /* 0x000fc40008000000 */
[----:B------:R-:W-:Y:S02]  /*2110*/  UIADD3 UR22, UP0, UPT, UR28, 0x180, URZ ;  /* 0x000001801c167890 */ /* 0x000fe4000ff1e0ff */
[----:B------:R-:W-:Y:S01]  /*2120*/  ULEA UR5, UR7, UR21, 0x3 ;  /* 0x0000001507057291 */ /* 0x000fe2000f8e18ff */
[----:B------:R-:W-:Y:S01]  /*2130*/  LOP3.LUT R12, R12, UR8, RZ, 0x3c, !PT ;  /* 0x000000080c0c7c12 */ /* 0x000fe2000f8e3cff */
[----:B------:R-:W-:Y:S02]  /*2140*/  ULEA UR8, UR4, UR37, 0xe ;  /* 0x0000002504087291 */ /* 0x000fe4000f8e70ff */
[----:B------:R-:W-:Y:S01]  /*2150*/  USHF.L.U32 UR18, UR6, 0x5, URZ ;  /* 0x0000000506127899 */ /* 0x000fe200080006ff */
[----:B-1----:R-:W-:Y:S01]  /*2160*/  SHF.L.U32 R0, R12, 0x1f, RZ ;  /* 0x0000001f0c007819 */ /* 0x002fe200000006ff */
[----:B------:R-:W-:Y:S02]  /*2170*/  UPRMT UR4, URZ, 0x5410, UR27 ;  /* 0x00005410ff047896 */ /* 0x000fe4000800001b */
[----:B------:R-:W-:Y:S01]  /*2180*/  UIADD3.X UR15, UPT, UPT, URZ, UR29, URZ, UP1, !UPT ;  /* 0x0000001dff0f7290 */ /* 0x000fe20008ffe4ff */
[----:B------:R4:W1:Y:S01]  /*2190*/  SYNCS.PHASECHK.TRANS64.TRYWAIT P0, [UR5+0x48], R0 ;  /* 0x00004800ff0075a7 */ /* 0x0008620008001105 */
[----:B------:R-:W-:-:S02]  /*21a0*/  UPRMT UR5, URZ, 0x5410, UR26 ;  /* 0x00005410ff057896 */ /* 0x000fc4000800001a */
[----:B------:R-:W-:Y:S01]  /*21b0*/  UIADD3.X UR23, UPT, UPT, URZ, UR29, URZ, UP0, !UPT ;  /* 0x0000001dff177290 */ /* 0x000fe200087fe4ff */
[----:B------:R-:W-:Y:S01]  /*21c0*/  UMOV UR32, 0x0 ;  /* 0x0000000000207882 */ /* 0x000fe20000000000 */
[----:B------:R-:W-:Y:S01]  /*21d0*/  UMOV UR33, 0x10000000 ;  /* 0x1000000000217882 */ /* 0x000fe20000000000 */
[----:B------:R-:W-:Y:S01]  /*21e0*/  UMOV UR19, UR35 ;  /* 0x0000002300137c82 */ /* 0x000fe20008000000 */
[----:B------:R-:W-:Y:S01]  /*21f0*/  UMOV UR20, UR36 ;  /* 0x0000002400147c82 */ /* 0x000fe20008000000 */
[----:B------:R-:W-:Y:S01]  /*2200*/  UMOV UR12, UR36 ;  /* 0x00000024000c7c82 */ /* 0x000fe20008000000 */
[----:B------:R-:W-:Y:S01]  /*2210*/  UMOV UR9, UR17 ;  /* 0x0000001100097c82 */ /* 0x000fe20008000000 */
[----:B------:R-:W-:Y:S01]  /*2220*/  UMOV UR10, UR18 ;  /* 0x00000012000a7c82 */ /* 0x000fe20008000000 */
[----:B------:R2:W-:Y:S01]  /*2230*/  UTMALDG.3D.MULTICAST [UR16], [UR14], UR4, desc[UR32] ;  /* 0x000020100e0073b4 */ /* 0x0005e20008011804 */
[----:B------:R-:W-:-:S04]  /*2240*/  UIADD3 UR6, UPT, UPT, UR6, 0x1, URZ ;  /* 0x0000000106067890 */ /* 0x000fc8000fffe0ff */
[----:B------:R-:W-:Y:S01]  /*2250*/  UISETP.NE.AND UP0, UPT, UR6, UR13, UPT ;  /* 0x0000000d0600728c */ /* 0x000fe2000bf05270 */
[----:B------:R4:W-:Y:S01]  /*2260*/  UTMALDG.3D.MULTICAST [UR8], [UR22], UR5, desc[UR32] ;  /* 0x00002008160073b4 */ /* 0x0009e20008011805 */
[----:B--2---:R-:W-:-:S07]  /*2270*/  UMOV UR4, UR7 ;  /* 0x0000000700047c82 */ /* 0x004fce0008000000 */
[----:B----4-:R-:W-:Y:S05]  /*2280*/  BRA.U UP0, `(.L_x_39) ;  /* 0xfffffffd004c7547 */ /* 0x010fea000b83ffff */
.L_x_33:
[C---:B------:R-:W-:Y:S01]  /*2290*/  LEA R3, R11.reuse, UR21, 0x3 ;  /* 0x000000150b037c11 */ /* 0x040fe2000f8e18ff */
[----:B------:R-:W-:Y:S01]  /*22a0*/  NOP ;  /* 0x0000000000007918 */ /* 0x000fe20000000000 */
[----:B-1----:R-:W-:Y:S02]  /*22b0*/  SHF.L.U32 R0, R10, 0x1f, RZ ;  /* 0x0000001f0a007819 */ /* 0x002fe400000006ff */
[----:B------:R-:W-:Y:S02]  /*22c0*/  LEA R5, R11, UR21, 0x4 ;  /* 0x000000150b057c11 */ /* 0x000fe4000f8e20ff */
[----:B---3--:R-:W1:Y:S02]  /*22d0*/  SYNCS.PHASECHK.TRANS64.TRYWAIT P0, [R3+URZ+0xe0], R0 ;  /* 0x0000e000030075a7 */ /* 0x008e6400080011ff */
[----:B-1----:R-:W-:Y:S05]  /*22e0*/  @!P0 BRA `(.L_x_40) ;  /* 0x0000007800208947 */ /* 0x002fea0003800000 */
.L_x_147:
[----:B------:R-:W3:Y:S01]  /*22f0*/  LDS.128 R4, [R5+0x170] ;  /* 0x0001700005047984 */ /* 0x000ee20000000c00 */
[----:B------:R-:W-:Y:S01]  /*2300*/  UISETP.GE.AND UP0, UPT, UR42, 0x1, UPT ;  /* 0x000000012a00788c */ /* 0x000fe2000bf06270 */
[----:B------:R-:W-:Y:S01]  /*2310*/  @!PT LDS RZ, [RZ] ;  /* 0x00000000fffff984 */ /* 0x000fe20000000800 */
[----:B------:R-:W-:Y:S01]  /*2320*/  @!PT LDS RZ, [RZ] ;  /* 0x00000000fffff984 */ /* 0x000fe20000000800 */
[----:B------:R-:W-:Y:S01]  /*2330*/  @!PT LDS RZ, [RZ] ;  /* 0x00000000fffff984 */ /* 0x000fe20000000800 */
[----:B------:R-:W-:Y:S01]  /*2340*/  @!PT LDS RZ, [RZ] ;  /* 0x00000000fffff984 */ /* 0x000fe20000000800 */
[----:B------:R4:W-:Y:S06]  /*2350*/  MEMBAR.ALL.CTA ;  /* 0x0000000000007992 */ /* 0x0009ec0000008000 */
[----:B----4-:R-:W4:Y:S01]  /*2360*/  FENCE.VIEW.ASYNC.S ;  /* 0x00000000000073c6 */ /* 0x010f220000000000 */
[----:B---3--:R-:W-:-:S13]  /*2370*/  LOP3.LUT P0, RZ, R6, 0x1, RZ, 0xc0, !PT ;  /* 0x0000000106ff7812 */ /* 0x008fda000780c0ff */
[----:B----4-:R-:W-:Y:S01]  /*2380*/  VOTEU.ANY UP1, P0 ;  /* 0x0000000000ff7886 */ /* 0x010fe20000020100 */
[----:B------:R-:W-:-:S13]  /*2390*/  PLOP3.LUT P0, PT, PT, PT, UP1, 0x80, 0x8 ;  /* 0x000000000008781c */ /* 0x000fda0003f0f018 */
[----:B-1----:R-:W-:Y:S02]  /*23a0*/  @P0 LOP3.LUT R0, R5, 0xffff, RZ, 0xc0, !PT ;  /* 0x0000ffff05000812 */ /* 0x002fe400078ec0ff */
[----:B------:R-:W-:Y:S02]  /*23b0*/  @P0 MOV R2, R4 ;  /* 0x0000000400020202 */ /* 0x000fe40000000f00 */
[----:B------:R-:W-:Y:S01]  /*23c0*/  @P0 R2UR UR5, R0 ;  /* 0x00000000000502ca */ /* 0x000fe200000e0000 */
[----:B------:R-:W-:Y:S01]  /*23d0*/  VIADD R0, R3, 0xf0 ;  /* 0x000000f003007836 */ /* 0x000fe20000000000 */
[----:B------:R-:W-:Y:S02]  /*23e0*/  @P0 SHF.R.U32.HI R4, RZ, 0x10, R5 ;  /* 0x00000010ff040819 */ /* 0x000fe40000011605 */
[----:B------:R-:W-:Y:S02]  /*23f0*/  @P0 R2UR UR6, R2 ;  /* 0x00000000020602ca */ /* 0x000fe400000e0000 */
[----:B------:R-:W-:-:S02]  /*2400*/  PRMT R0, RZ, 0x654, R0 ;  /* 0x00000654ff007816 */ /* 0x000fc40000000000 */
[----:B------:R-:W-:Y:S02]  /*2410*/  @P0 R2UR UR4, R4 ;  /* 0x00000000040402ca */ /* 0x000fe400000e0000 */
[----:B------:R1:W-:Y:S03]  /*2420*/  SYNCS.ARRIVE.TRANS64.RED.A1T0 RZ, [R0+URZ], RZ ;  /* 0x000000ff00ff79a7 */ /* 0x0003e600081004ff */
[----:B------:R-:W-:-:S04]  /*2430*/  @UP1 UMOV UR39, UR5 ;  /* 0x0000000500271c82 */ /* 0x000fc80008000000 */
[----:B------:R-:W-:-:S04]  /*2440*/  @UP1 UMOV UR40, UR6 ;  /* 0x0000000600281c82 */ /* 0x000fc80008000000 */
[----:B------:R-:W-:Y:S01]  /*2450*/  @UP1 UMOV UR36, UR4 ;  /* 0x0000000400241c82 */ /* 0x000fe20008000000 */
[----:B------:R-:W-:Y:S05]  /*2460*/  BRA.U !UP0, `(.L_x_41) ;  /* 0x0000000108d47547 */ /* 0x000fea000b800000 */
[----:B------:R-:W2:Y:S01]  /*2470*/  LDCU.128 UR12, c[0x0][0xb10] ;  /* 0x00016200ff0c77ac */ /* 0x000ea20008000c00 */
[----:B------:R-:W3:Y:S01]  /*2480*/  LDCU UR22, c[0x0][0xb20] ;  /* 0x00016400ff1677ac */ /* 0x000ee20008000800 */
[----:B------:R-:W4:Y:S01]  /*2490*/  LDCU UR20, c[0x0][0xb0c] ;  /* 0x00016180ff1477ac */ /* 0x000f220008000800 */
[----:B------:R-:W1:Y:S01]  /*24a0*/  LDCU.64 UR8, c[0x0][0xb28] ;  /* 0x00016500ff0877ac */ /* 0x000e620008000a00 */
[----:B------:R-:W-:Y:S02]  /*24b0*/  UISETP.NE.AND UP3, UPT, UR42, 0x1, UPT ;  /* 0x000000012a00788c */ /* 0x000fe4000bf65270 */
[----:B--2---:R-:W-:Y:S02]  /*24c0*/  UIMAD.WIDE.U32 UR10, UR41, UR15, URZ ;  /* 0x0000000f290a72a5 */ /* 0x004fe4000f8e00ff */
[----:B------:R-:W-:Y:S02]  /*24d0*/  UIMAD.WIDE.U32 UR4, UR43, UR12, URZ ;  /* 0x0000000c2b0472a5 */ /* 0x000fe4000f8e00ff */
[----:B------:R-:W-:-:S02]  /*24e0*/  UISETP.NE.AND UP0, UPT, UR14, 0x1, UPT ;  /* 0x000000010e00788c */ /* 0x000fc4000bf05270 */
[----:B------:R-:W-:Y:S01]  /*24f0*/  UIMAD.WIDE.U32 UR18, UR39, UR15, URZ ;  /* 0x0000000f271272a5 */ /* 0x000fe2000f8e00ff */
[----:B------:R-:W-:Y:S02]  /*2500*/  UMOV UR10, UR11 ;  /* 0x0000000b000a7c82 */ /* 0x000fe40008000000 */
[----:B------:R-:W-:Y:S01]  /*2510*/  UMOV UR4, UR5 ;  /* 0x0000000500047c82 */ /* 0x000fe20008000000 */
[----:B---3--:R-:W-:Y:S02]  /*2520*/  USHF.R.U32.HI UR10, URZ, UR22, UR10 ;  /* 0x00000016ff0a7299 */ /* 0x008fe4000801160a */
[----:B----4-:R-:W-:Y:S02]  /*2530*/  UISETP.NE.AND UP2, UPT, UR20, 0x1, UPT ;  /* 0x000000011400788c */ /* 0x010fe4000bf45270 */
[----:B------:R-:W-:Y:S02]  /*2540*/  USHF.R.U32.HI UR4, URZ, UR13, UR4 ;  /* 0x0000000dff047299 */ /* 0x000fe40008011604 */
[----:B------:R-:W-:-:S02]  /*2550*/  USEL UR5, UR41, UR10, !UP0 ;  /* 0x0000000a29057287 */ /* 0x000fc4000c000000 */
[----:B------:R-:W-:Y:S02]  /*2560*/  USEL UR6, UR43, UR4, !UP2 ;  /* 0x000000042b067287 */ /* 0x000fe4000d000000 */
[----:B-1----:R-:W-:Y:S01]  /*2570*/  UIMAD.WIDE.U32 UR10, UR5, UR8, URZ ;  /* 0x00000008050a72a5 */ /* 0x002fe2000f8e00ff */
[----:B------:R-:W-:Y:S01]  /*2580*/  UMOV UR4, UR19 ;  /* 0x0000001300047c82 */ /* 0x000fe20008000000 */
[----:B------:R-:W-:Y:S02]  /*2590*/  UIMAD.WIDE.U32 UR16, UR40, UR12, URZ ;  /* 0x0000000c281072a5 */ /* 0x000fe4000f8e00ff */
[----:B------:R-:W-:-:S03]  /*25a0*/  UIMAD.WIDE.U32 UR18, UR6, UR8, URZ ;  /* 0x00000008061272a5 */ /* 0x000fc6000f8e00ff */
[----:B------:R-:W-:Y:S01]  /*25b0*/  UMOV UR10, UR11 ;  /* 0x0000000b000a7c82 */ /* 0x000fe20008000000 */
[----:B------:R-:W-:Y:S02]  /*25c0*/  USHF.R.U32.HI UR4, URZ, UR22, UR4 ;  /* 0x00000016ff047299 */ /* 0x000fe40008011604 */
[----:B------:R-:W-:Y:S01]  /*25d0*/  @UP3 USHF.R.U32.HI UR5, URZ, UR9, UR10 ;  /* 0x00000009ff053299 */ /* 0x000fe2000801160a */
[----:B------:R-:W-:Y:S01]  /*25e0*/  UMOV UR16, UR17 ;  /* 0x0000001100107c82 */ /* 0x000fe20008000000 */
[----:B------:R-:W-:Y:S01]  /*25f0*/  UMOV UR18, UR19 ;  /* 0x0000001300127c82 */ /* 0x000fe20008000000 */
[----:B------:R-:W-:Y:S02]  /*2600*/  USHF.R.U32.HI UR13, URZ, UR13, UR16 ;  /* 0x0000000dff0d7299 */ /* 0x000fe40008011610 */
[----:B------:R-:W-:Y:S02]  /*2610*/  USEL UR4, UR39, UR4, !UP0 ;  /* 0x0000000427047287 */ /* 0x000fe4000c000000 */
[----:B------:R-:W-:-:S02]  /*2620*/  @UP3 USHF.R.U32.HI UR6, URZ, UR9, UR18 ;  /* 0x00000009ff063299 */ /* 0x000fc40008011612 */
[----:B------:R-:W-:Y:S02]  /*2630*/  UIMAD UR10, UR42, UR5, URZ ;  /* 0x000000052a0a72a4 */ /* 0x000fe4000f8e02ff */
[----:B------:R-:W-:Y:S02]  /*2640*/  USEL UR5, UR40, UR13, !UP2 ;  /* 0x0000000d28057287 */ /* 0x000fe4000d000000 */
[----:B------:R-:W-:Y:S02]  /*2650*/  UIMAD UR12, UR42, UR6, URZ ;  /* 0x000000062a0c72a4 */ /* 0x000fe4000f8e02ff */
[----:B------:R-:W-:Y:S02]  /*2660*/  UISETP.GE.AND UP0, UPT, UR4, UR10, UPT ;  /* 0x0000000a0400728c */ /* 0x000fe4000bf06270 */
[----:B------:R-:W-:Y:S02]  /*2670*/  UIMAD.WIDE.U32 UR10, UR4, UR8, URZ ;  /* 0x00000008040a72a5 */ /* 0x000fe4000f8e00ff */
[----:B------:R-:W-:-:S02]  /*2680*/  UISETP.GE.OR UP0, UPT, UR5, UR12, UP0 ;  /* 0x0000000c0500728c */ /* 0x000fc40008706670 */
        /* <DEDUP_REMOVED lines=19> */
.L_x_41:
[----:B------:R-:W3:Y:S02]  /*27c0*/  LDCU UR4, c[0x0][0xb30] ;  /* 0x00016600ff0477ac */ /* 0x000ee40008000800 */
[----:B---3--:R-:W-:-:S09]  /*27d0*/  UISETP.NE.AND UP0, UPT, UR4, 0x1, UPT ;  /* 0x000000010400788c */ /* 0x008fd2000bf05270 */
[----:B------:R-:W-:Y:S05]  /*27e0*/  BRA.U UP0, `(.L_x_42) ;  /* 0x0000000100447547 */ /* 0x000fea000b800000 */
[----:B------:R-:W3:Y:S01]  /*27f0*/  LDCU.128 UR12, c[0x0][0xb10] ;  /* 0x00016200ff0c77ac */ /* 0x000ee20008000c00 */
[----:B------:R-:W4:Y:S01]  /*2800*/  LDCU UR10, c[0x0][0xb0c] ;  /* 0x00016180ff0a77ac */ /* 0x000f220008000800 */
[----:B------:R-:W1:Y:S01]  /*2810*/  LDCU UR6, c[0x0][0xb20] ;  /* 0x00016400ff0677ac */ /* 0x000e620008000800 */
[----:B---3--:R-:W-:Y:S02]  /*2820*/  UIMAD.WIDE.U32 UR8, UR40, UR12, URZ ;  /* 0x0000000c280872a5 */ /* 0x008fe4000f8e00ff */
[----:B------:R-:W-:Y:S02]  /*2830*/  UIMAD.WIDE.U32 UR4, UR39, UR15, URZ ;  /* 0x0000000f270472a5 */ /* 0x000fe4000f8e00ff */
[----:B----4-:R-:W-:Y:S02]  /*2840*/  UISETP.NE.AND UP2, UPT, UR10, 0x1, UPT ;  /* 0x000000010a00788c */ /* 0x010fe4000bf45270 */
[----:B------:R-:W-:Y:S01]  /*2850*/  UISETP.NE.AND UP0, UPT, UR14, 0x1, UPT ;  /* 0x000000010e00788c */ /* 0x000fe2000bf05270 */
[----:B------:R-:W-:-:S02]  /*2860*/  UMOV UR8, UR9 ;  /* 0x0000000900087c82 */ /* 0x000fc40008000000 */
[----:B------:R-:W-:Y:S01]  /*2870*/  UMOV UR4, UR5 ;  /* 0x0000000500047c82 */ /* 0x000fe20008000000 */
[----:B------:R-:W-:Y:S02]  /*2880*/  USHF.R.U32.HI UR13, URZ, UR13, UR8 ;  /* 0x0000000dff0d7299 */ /* 0x000fe40008011608 */
[----:B-1----:R-:W-:Y:S02]  /*2890*/  USHF.R.U32.HI UR4, URZ, UR6, UR4 ;  /* 0x00000006ff047299 */ /* 0x002fe40008011604 */
[----:B------:R-:W-:Y:S02]  /*28a0*/  USEL UR5, UR40, UR13, !UP2 ;  /* 0x0000000d28057287 */ /* 0x000fe4000d000000 */
[----:B------:R-:W-:-:S04]  /*28b0*/  USEL UR4, UR39, UR4, !UP0 ;  /* 0x0000000427047287 */ /* 0x000fc8000c000000 */
[----:B------:R-:W-:Y:S02]  /*28c0*/  UIADD3 UR6, UPT, UPT, UR5, -UR4, URZ ;  /* 0x8000000405067290 */ /* 0x000fe4000fffe0ff */
[----:B------:R-:W-:Y:S02]  /*28d0*/  UIADD3 UR4, UPT, UPT, -UR5, UR4, URZ ;  /* 0x0000000405047290 */ /* 0x000fe4000fffe1ff */
[----:B------:R-:W-:Y:S02]  /*28e0*/  UIMAD UR39, UR6, UR14, UR39 ;  /* 0x0000000e062772a4 */ /* 0x000fe4000f8e0227 */
[----:B------:R-:W-:-:S12]  /*28f0*/  UIMAD UR40, UR4, UR10, UR40 ;  /* 0x0000000a042872a4 */ /* 0x000fd8000f8e0228 */
.L_x_42:
[----:B------:R-:W-:Y:S01]  /*2900*/  VIADD R11, R11, 0x1 ;  /* 0x000000010b0b7836 */ /* 0x000fe20000000000 */
[----:B------:R-:W-:Y:S02]  /*2910*/  R2UR UR5, R84 ;  /* 0x00000000540572ca */ /* 0x000fe400000e0000 */
[----:B------:R-:W-:Y:S02]  /*2920*/  R2UR UR4, R83 ;  /* 0x00000000530472ca */ /* 0x000fe400000e0000 */
[C---:B------:R-:W-:Y:S02]  /*2930*/  ISETP.NE.AND P0, PT, R11.reuse, 0x2, PT ;  /* 0x000000020b00780c */ /* 0x040fe40003f05270 */
[----:B------:R-:W-:Y:S02]  /*2940*/  PLOP3.LUT P1, PT, PT, PT, PT, 0x80, 0x8 ;  /* 0x000000000008781c */ /* 0x000fe40003f2f070 */
[----:B------:R-:W-:Y:S02]  /*2950*/  SEL R3, RZ, 0x1, P0 ;  /* 0x00000001ff037807 */ /* 0x000fe40000000000 */
[----:B------:R-:W-:-:S02]  /*2960*/  SEL R11, R11, RZ, P0 ;  /* 0x000000ff0b0b7207 */ /* 0x000fc40000000000 */
[----:B------:R-:W-:Y:S01]  /*2970*/  LOP3.LUT R10, R10, R3, RZ, 0x3c, !PT ;  /* 0x000000030a0a7212 */ /* 0x000fe200078e3cff */
[----:B------:R-:W-:Y:S02]  /*2980*/  UIADD3 UR16, UPT, UPT, UR40, UR5, URZ ;  /* 0x0000000528107290 */ /* 0x000fe4000fffe0ff */
[----:B------:R-:W-:Y:S01]  /*2990*/  UIADD3 UR20, UPT, UPT, UR39, UR4, URZ ;  /* 0x0000000427147290 */ /* 0x000fe2000fffe0ff */
[----:B------:R-:W-:Y:S11]  /*29a0*/  BRA.U UP1, `(.L_x_43) ;  /* 0xfffffff101447547 */ /* 0x000ff6000b83ffff */
[----:B------:R-:W-:Y:S01]  /*29b0*/  UIADD3 UR21, UPT, UPT, UR21, 0x48, URZ ;  /* 0x0000004815157890 */ /* 0x000fe2000fffe0ff */
[----:B------:R-:W-:-:S03]  /*29c0*/  SHF.L.U32 R3, R12, 0x1f, RZ ;  /* 0x0000001f0c037819 */ /* 0x000fc600000006ff */
[----:B------:R-:W-:-:S09]  /*29d0*/  ULEA UR4, UR7, UR21, 0x3 ;  /* 0x0000001507047291 */ /* 0x000fd2000f8e18ff */
[----:B------:R-:W3:Y:S02]  /*29e0*/  SYNCS.PHASECHK.TRANS64.TRYWAIT P0, [UR4], R3 ;  /* 0x00000003ff0075a7 */ /* 0x000ee40008001104 */
[----:B---3--:R-:W-:Y:S05]  /*29f0*/  @!P0 BRA `(.L_x_44) ;  /* 0x0000007000708947 */ /* 0x008fea0003800000 */
.L_x_149:
[----:B------:R-:W-:-:S04]  /*2a00*/  UIADD3 UR4, UPT, UPT, UR7, 0x1, URZ ;  /* 0x0000000107047890 */ /* 0x000fc8000fffe0ff */
[----:B------:R-:W-:-:S04]  /*2a10*/  UISETP.NE.AND UP0, UPT, UR4, 0x9, UPT ;  /* 0x000000090400788c */ /* 0x000fc8000bf05270 */
[----:B------:R-:W-:Y:S02]  /*2a20*/  USEL UR6, URZ, 0x1, UP0 ;  /* 0x00000001ff067887 */ /* 0x000fe40008000000 */
[----:B------:R-:W-:-:S04]  /*2a30*/  USEL UR4, UR4, URZ, UP0 ;  /* 0x000000ff04047287 */ /* 0x000fc80008000000 */
[----:B------:R-:W-:Y:S01]  /*2a40*/  ULEA UR5, UR4, UR21, 0x3 ;  /* 0x0000001504057291 */ /* 0x000fe2000f8e18ff */
[----:B------:R-:W-:-:S04]  /*2a50*/  LOP3.LUT R2, R12, UR6, RZ, 0x3c, !PT ;  /* 0x000000060c027c12 */ /* 0x000fc8000f8e3cff */
[----:B-1----:R-:W-:-:S04]  /*2a60*/  SHF.L.U32 R3, R2, 0x1f, RZ ;  /* 0x0000001f02037819 */ /* 0x002fc800000006ff */
[----:B------:R-:W1:Y:S02]  /*2a70*/  SYNCS.PHASECHK.TRANS64.TRYWAIT P0, [UR5], R3 ;  /* 0x00000003ff0075a7 */ /* 0x000e640008001105 */
[----:B-1----:R-:W-:Y:S05]  /*2a80*/  @!P0 BRA `(.L_x_45) ;  /* 0x0000007000648947 */ /* 0x002fea0003800000 */
.L_x_151:
        /* <DEDUP_REMOVED lines=9> */
.L_x_153:
        /* <DEDUP_REMOVED lines=9> */
.L_x_155:
        /* <DEDUP_REMOVED lines=9> */
.L_x_157:
        /* <DEDUP_REMOVED lines=9> */
.L_x_159:
        /* <DEDUP_REMOVED lines=9> */
.L_x_161:
        /* <DEDUP_REMOVED lines=9> */
.L_x_163:
[----:B------:R-:W-:-:S04]  /*2df0*/  UIADD3 UR4, UPT, UPT, UR4, 0x1, URZ ;  /* 0x0000000104047890 */ /* 0x000fc8000fffe0ff */
[----:B------:R-:W-:-:S04]  /*2e00*/  UISETP.NE.AND UP0, UPT, UR4, 0x9, UPT ;  /* 0x000000090400788c */ /* 0x000fc8000bf05270 */
[----:B------:R-:W-:Y:S02]  /*2e10*/  USEL UR5, URZ, 0x1, UP0 ;  /* 0x00000001ff057887 */ /* 0x000fe40008000000 */
[----:B------:R-:W-:-:S04]  /*2e20*/  USEL UR4, UR4, URZ, UP0 ;  /* 0x000000ff04047287 */ /* 0x000fc80008000000 */
[----:B------:R-:W-:Y:S01]  /*2e30*/  ULEA UR4, UR4, UR21, 0x3 ;  /* 0x0000001504047291 */ /* 0x000fe2000f8e18ff */
[----:B-1----:R-:W-:-:S04]  /*2e40*/  LOP3.LUT R3, R2, UR5, RZ, 0x3c, !PT ;  /* 0x0000000502037c12 */ /* 0x002fc8000f8e3cff */
[----:B------:R-:W-:Y:S01]  /*2e50*/  SHF.L.U32 R3, R3, 0x1f, RZ ;  /* 0x0000001f03037819 */ /* 0x000fe200000006ff */
[----:B------:R-:W-:-:S07]  /*2e60*/  IMAD.U32 R0, RZ, RZ, UR4 ;  /* 0x00000004ff007e24 */ /* 0x000fce000f8e00ff */
.L_x_52:
[----:B-1----:R1:W3:Y:S02]  /*2e70*/  SYNCS.PHASECHK.TRANS64.TRYWAIT P0, [R0+URZ], R3 ;  /* 0x00000003000075a7 */ /* 0x0022e400080011ff */
[----:B---3--:R-:W-:Y:S05]  /*2e80*/  @!P0 NANOSLEEP.SYNCS 0x989680 ;  /* 0x009896800000895d */ /* 0x008fea0003900000 */
[----:B------:R-:W3:Y:S02]  /*2e90*/  @!P0 SYNCS.PHASECHK.TRANS64 P0, [R0+URZ], R3 ;  /* 0x00000003000085a7 */ /* 0x000ee400080010ff */
[----:B--23--:R-:W-:Y:S05]  /*2ea0*/  @P0 EXIT ;  /* 0x000000000000094d */ /* 0x00cfea0003800000 */
[----:B------:R-:W-:Y:S05]  /*2eb0*/  BRA `(.L_x_52) ;  /* 0xfffffffc00ec7947 */ /* 0x000fea000383ffff */
.L_x_23:
[----:B------:R-:W2:Y:S02]  /*2ec0*/  S2UR UR4, SR_CgaCtaId ;  /* 0x00000000000479c3 */ /* 0x000ea40000008800 */
[----:B--2---:R-:W-:-:S04]  /*2ed0*/  UISETP.NE.AND UP0, UPT, UR4, URZ, UPT ;  /* 0x000000ff0400728c */ /* 0x004fc8000bf05270 */
[----:B------:R-:W-:-:S09]  /*2ee0*/  UISETP.NE.OR UP0, UPT, UR17, 0x1, UP0 ;  /* 0x000000011100788c */ /* 0x000fd20008705670 */
[----:B------:R-:W-:Y:S05]  /*2ef0*/  BRA.U UP0, `(.L_x_53) ;  /* 0x00000005004c7547 */ /* 0x000fea000b800000 */
[----:B------:R-:W2:Y:S01]  /*2f00*/  S2UR UR5, SR_CgaCtaId ;  /* 0x00000000000579c3 */ /* 0x000ea20000008800 */
[----:B------:R-:W-:Y:S01]  /*2f10*/  UMOV UR4, 0x400 ;  /* 0x0000040000047882 */ /* 0x000fe20000000000 */
[----:B------:R-:W-:Y:S01]  /*2f20*/  ISETP.GE.U32.AND P2, PT, R0, 0x4, PT ;  /* 0x000000040000780c */ /* 0x000fe20003f46070 */
[----:B------:R-:W-:Y:S01]  /*2f30*/  IMAD.MOV.U32 R12, RZ, RZ, 0x1 ;  /* 0x00000001ff0c7424 */ /* 0x000fe200078e00ff */
[----:B------:R-:W-:Y:S02]  /*2f40*/  CS2R R10, SRZ ;  /* 0x00000000000a7805 */ /* 0x000fe4000001ff00 */
[----:B------:R-:W-:Y:S01]  /*2f50*/  CS2R R8, SRZ ;  /* 0x0000000000087805 */ /* 0x000fe2000001ff00 */
[----:B--2---:R-:W-:-:S03]  /*2f60*/  ULEA UR6, UR5, UR4, 0x18 ;  /* 0x0000000405067291 */ /* 0x004fc6000f8ec0ff */
[----:B------:R-:W-:-:S09]  /*2f70*/  UMOV UR5, URZ ;  /* 0x000000ff00057c82 */ /* 0x000fd20008000000 */
.L_x_57:
[----:B------:R-:W-:Y:S02]  /*2f80*/  LEA R2, R8, UR6, 0x3 ;  /* 0x0000000608027c11 */ /* 0x000fe4000f8e18ff */
[----:B------:R-:W-:-:S03]  /*2f90*/  SHF.L.U32 R5, R9, 0x1f, RZ ;  /* 0x0000001f09057819 */ /* 0x000fc600000006ff */
[----:B------:R-:W-:Y:S01]  /*2fa0*/  VIADD R4, R2, 0x150 ;  /* 0x0000015002047836 */ /* 0x000fe20000000000 */
[----:B------:R-:W2:Y:S02]  /*2fb0*/  SYNCS.PHASECHK.TRANS64.TRYWAIT P0, [R2+URZ+0x140], R5 ;  /* 0x00014005020075a7 */ /* 0x000ea400080011ff */
[----:B--2---:R-:W-:Y:S05]  /*2fc0*/  @!P0 BRA `(.L_x_54) ;  /* 0x0000006c00bc8947 */ /* 0x004fea0003800000 */
.L_x_164:
[----:B------:R-:W-:Y:S01]  /*2fd0*/  ULEA UR4, UR5, UR6, 0x3 ;  /* 0x0000000605047291 */ /* 0x000fe2000f8e18ff */
[----:B------:R-:W-:Y:S02]  /*2fe0*/  PRMT R4, RZ, 0x654, R4 ;  /* 0x00000654ff047816 */ /* 0x000fe40000000004 */
[----:B--2---:R-:W-:Y:S01]  /*2ff0*/  SHF.L.U32 R5, R12, 0x1f, RZ ;  /* 0x0000001f0c057819 */ /* 0x004fe200000006ff */
[----:B------:R-:W-:Y:S01]  /*3000*/  UIADD3 UR7, UPT, UPT, UR4, 0xe0, URZ ;  /* 0x000000e004077890 */ /* 0x000fe2000fffe0ff */
[----:B------:R2:W-:Y:S05]  /*3010*/  SYNCS.ARRIVE.TRANS64.RED.A1T0 RZ, [R4+URZ], RZ ;  /* 0x000000ff04ff79a7 */ /* 0x0005ea00081004ff */
[----:B------:R-:W-:Y:S01]  /*3020*/  IMAD.U32 R7, RZ, RZ, UR7 ;  /* 0x00000007ff077e24 */ /* 0x000fe2000f8e00ff */
[----:B------:R-:W3:Y:S04]  /*3030*/  SYNCS.PHASECHK.TRANS64.TRYWAIT P0, [UR4+0xf0], R5 ;  /* 0x0000f005ff0075a7 */ /* 0x000ee80008001104 */
[----:B------:R-:W-:Y:S01]  /*3040*/  PRMT R6, R0, 0x654, R7 ;  /* 0x0000065400067816 */ /* 0x000fe20000000007 */
[----:B--2---:R-:W-:Y:S01]  /*3050*/  @!P2 IMAD.MOV.U32 R4, RZ, RZ, 0x10 ;  /* 0x00000010ff04a424 */ /* 0x004fe200078e00ff */
[----:B---3--:R-:W-:Y:S06]  /*3060*/  @!P0 BRA `(.L_x_55) ;  /* 0x0000006c00a88947 */ /* 0x008fec0003800000 */
.L_x_166:
[----:B------:R-:W-:Y:S01]  /*3070*/  ULEA UR8, UR5, UR6, 0x4 ;  /* 0x0000000605087291 */ /* 0x000fe2000f8e20ff */
[----:B------:R-:W-:Y:S01]  /*3080*/  SEL R3, R6, R3, !P2 ;  /* 0x0000000306037207 */ /* 0x000fe20005000000 */
[----:B------:R-:W-:Y:S01]  /*3090*/  UIADD3 UR9, UPT, UPT, UR4, 0xe0, URZ ;  /* 0x000000e004097890 */ /* 0x000fe2000fffe0ff */
[----:B--2---:R-:W-:Y:S01]  /*30a0*/  LEA R2, R11, UR6, 0x3 ;  /* 0x000000060b027c11 */ /* 0x004fe2000f8e18ff */
[----:B------:R-:W-:Y:S01]  /*30b0*/  UIADD3 UR8, UPT, UPT, UR8, 0x170, URZ ;  /* 0x0000017008087890 */ /* 0x000fe2000fffe0ff */
[----:B------:R-:W-:Y:S01]  /*30c0*/  SHF.L.U32 R5, R10, 0x1f, RZ ;  /* 0x0000001f0a057819 */ /* 0x000fe200000006ff */
[----:B------:R2:W-:Y:S01]  /*30d0*/  @!P2 SYNCS.ARRIVE.TRANS64.RED RZ, [R3+URZ], R4 ;  /* 0x0000000403ffa9a7 */ /* 0x0005e200080004ff */
[----:B------:R-:W-:Y:S01]  /*30e0*/  UIADD3 UR4, UPT, UPT, UR5, 0x1, URZ ;  /* 0x0000000105047890 */ /* 0x000fe2000fffe0ff */
[----:B------:R-:W-:-:S03]  /*30f0*/  VIADD R8, R8, 0x1 ;  /* 0x0000000108087836 */ /* 0x000fc60000000000 */
[----:B------:R-:W-:Y:S02]  /*3100*/  UISETP.NE.AND UP0, UPT, UR4, 0x2, UPT ;  /* 0x000000020400788c */ /* 0x000fe4000bf05270 */
[----:B------:R-:W-:Y:S06]  /*3110*/  UGETNEXTWORKID.BROADCAST [UR8], [UR9] ;  /* 0x00000000080073ca */ /* 0x000fec0008000100 */
[----:B------:R-:W-:Y:S01]  /*3120*/  USEL UR7, URZ, 0x1, UP0 ;  /* 0x00000001ff077887 */ /* 0x000fe20008000000 */
[----:B------:R-:W-:Y:S01]  /*3130*/  ISETP.NE.AND P0, PT, R8, 0x2, PT ;  /* 0x000000020800780c */ /* 0x000fe20003f05270 */
[----:B------:R-:W-:Y:S01]  /*3140*/  USEL UR5, UR4, URZ, UP0 ;  /* 0x000000ff04057287 */ /* 0x000fe20008000000 */
[----:B------:R-:W3:Y:S03]  /*3150*/  SYNCS.PHASECHK.TRANS64.TRYWAIT P1, [R2+URZ+0xe0], R5 ;  /* 0x0000e005020075a7 */ /* 0x000ee600080211ff */
[----:B------:R-:W-:Y:S01]  /*3160*/  LOP3.LUT R12, R12, UR7, RZ, 0x3c, !PT ;  /* 0x000000070c0c7c12 */ /* 0x000fe2000f8e3cff */
[----:B--23--:R-:W-:Y:S07]  /*3170*/  @!P1 BRA `(.L_x_56) ;  /* 0x0000006c007c9947 */ /* 0x00cfee0003800000 */
.L_x_167:
[C---:B------:R-:W-:Y:S01]  /*3180*/  LEA R4, R11.reuse, UR6, 0x4 ;  /* 0x000000060b047c11 */ /* 0x040fe2000f8e20ff */
[----:B--2---:R-:W-:Y:S01]  /*3190*/  VIADD R2, R2, 0xf0 ;  /* 0x000000f002027836 */ /* 0x004fe20000000000 */
[----:B------:R-:W-:Y:S01]  /*31a0*/  SEL R8, R8, RZ, P0 ;  /* 0x000000ff08087207 */ /* 0x000fe20000000000 */
[----:B------:R-:W-:-:S03]  /*31b0*/  VIADD R11, R11, 0x1 ;  /* 0x000000010b0b7836 */ /* 0x000fc60000000000 */
[----:B------:R-:W2:Y:S01]  /*31c0*/  LDS.128 R4, [R4+0x170] ;  /* 0x0001700004047984 */ /* 0x000ea20000000c00 */
[----:B------:R-:W-:Y:S02]  /*31d0*/  PRMT R2, RZ, 0x654, R2 ;  /* 0x00000654ff027816 */ /* 0x000fe40000000002 */
[C---:B------:R-:W-:Y:S01]  /*31e0*/  ISETP.NE.AND P1, PT, R11.reuse, 0x2, PT ;  /* 0x000000020b00780c */ /* 0x040fe20003f25270 */
[----:B------:R-:W-:Y:S01]  /*31f0*/  @!PT LDS RZ, [RZ] ;  /* 0x00000000fffff984 */ /* 0x000fe20000000800 */
[----:B------:R-:W-:Y:S01]  /*3200*/  @!PT LDS RZ, [RZ] ;  /* 0x00000000fffff984 */ /* 0x000fe20000000800 */
[----:B------:R-:W-:Y:S01]  /*3210*/  @!PT LDS RZ, [RZ] ;  /* 0x00000000fffff984 */ /* 0x000fe20000000800 */
[----:B------:R-:W-:Y:S01]  /*3220*/  @!PT LDS RZ, [RZ] ;  /* 0x00000000fffff984 */ /* 0x000fe20000000800 */
[----:B------:R3:W-:Y:S06]  /*3230*/  MEMBAR.ALL.CTA ;  /* 0x0000000000007992 */ /* 0x0007ec0000008000 */
[----:B---3--:R-:W3:Y:S01]  /*3240*/  FENCE.VIEW.ASYNC.S ;  /* 0x00000000000073c6 */ /* 0x008ee20000000000 */
[----:B------:R-:W-:Y:S01]  /*3250*/  SEL R11, R11, RZ, P1 ;  /* 0x000000ff0b0b7207 */ /* 0x000fe20000800000 */
[----:B---3--:R3:W-:Y:S01]  /*3260*/  SYNCS.ARRIVE.TRANS64.RED.A1T0 RZ, [R2+URZ], RZ ;  /* 0x000000ff02ff79a7 */ /* 0x0087e200081004ff */
[----:B--2---:R-:W-:-:S02]  /*3270*/  LOP3.LUT P3, RZ, R6, 0x1, RZ, 0xc0, !PT ;  /* 0x0000000106ff7812 */ /* 0x004fc4000786c0ff */
[----:B------:R-:W-:-:S04]  /*3280*/  SEL R5, RZ, 0x1, P1 ;  /* 0x00000001ff057807 */ /* 0x000fc80000800000 */
[----:B------:R-:W-:Y:S02]  /*3290*/  LOP3.LUT R10, R10, R5, RZ, 0x3c, !PT ;  /* 0x000000050a0a7212 */ /* 0x000fe400078e3cff */
[----:B---3--:R-:W-:-:S04]  /*32a0*/  SEL R2, RZ, 0x1, P0 ;  /* 0x00000001ff027807 */ /* 0x008fc80000000000 */
[----:B------:R-:W-:Y:S01]  /*32b0*/  LOP3.LUT R9, R9, R2, RZ, 0x3c, !PT ;  /* 0x0000000209097212 */ /* 0x000fe200078e3cff */
[----:B------:R-:W-:Y:S06]  /*32c0*/  @P3 BRA `(.L_x_57) ;  /* 0xfffffffc002c3947 */ /* 0x000fec000383ffff */
[----:B------:R-:W-:Y:S01]  /*32d0*/  ULEA UR4, UR5, UR6, 0x3 ;  /* 0x0000000605047291 */ /* 0x000fe2000f8e18ff */
[----:B------:R-:W-:-:S08]  /*32e0*/  SHF.L.U32 R3, R12, 0x1f, RZ ;  /* 0x0000001f0c037819 */ /* 0x000fd000000006ff */
[----:B------:R-:W2:Y:S02]  /*32f0*/  SYNCS.PHASECHK.TRANS64 P0, [UR4+0xf0], R3 ;  /* 0x0000f003ff0075a7 */ /* 0x000ea40008001004 */
[----:B--2---:R-:W-:Y:S05]  /*3300*/  @P0 BRA `(.L_x_58) ;  /* 0x0000000000080947 */ /* 0x004fea0003800000 */
[----:B------:R-:W2:Y:S02]  /*3310*/  SYNCS.PHASECHK.TRANS64.TRYWAIT P0, [UR4+0xf0], R3 ;  /* 0x0000f003ff0075a7 */ /* 0x000ea40008001104 */
[----:B--2---:R-:W-:Y:S05]  /*3320*/  @!P0 BRA `(.L_x_59) ;  /* 0x0000006c00248947 */ /* 0x004fea0003800000 */
.L_x_58:
[----:B------:R-:W-:-:S04]  /*3330*/  UIADD3 UR7, UPT, UPT, UR5, 0x1, URZ ;  /* 0x0000000105077890 */ /* 0x000fc8000fffe0ff */
[----:B------:R-:W-:-:S04]  /*3340*/  UISETP.NE.AND UP0, UPT, UR7, 0x2, UPT ;  /* 0x000000020700788c */ /* 0x000fc8000bf05270 */
[----:B------:R-:W-:Y:S02]  /*3350*/  USEL UR8, URZ, 0x1, UP0 ;  /* 0x00000001ff087887 */ /* 0x000fe40008000000 */
[----:B------:R-:W-:-:S04]  /*3360*/  USEL UR7, UR7, URZ, UP0 ;  /* 0x000000ff07077287 */ /* 0x000fc80008000000 */
[----:B------:R-:W-:Y:S01]  /*3370*/  ULEA UR7, UR7, UR6, 0x3 ;  /* 0x0000000607077291 */ /* 0x000fe2000f8e18ff */
[----:B--2---:R-:W-:-:S04]  /*3380*/  LOP3.LUT R3, R12, UR8, RZ, 0x3c, !PT ;  /* 0x000000080c037c12 */ /* 0x004fc8000f8e3cff */
[----:B------:R-:W-:-:S04]  /*3390*/  SHF.L.U32 R0, R3, 0x1f, RZ ;  /* 0x0000001f03007819 */ /* 0x000fc800000006ff */
[----:B------:R-:W2:Y:S02]  /*33a0*/  SYNCS.PHASECHK.TRANS64 P0, [UR7+0xf0], R0 ;  /* 0x0000f000ff0075a7 */ /* 0x000ea40008001007 */
[----:B-12---:R-:W-:Y:S05]  /*33b0*/  @P0 EXIT ;  /* 0x000000000000094d */ /* 0x006fea0003800000 */
[----:B------:R-:W-:Y:S02]  /*33c0*/  SHF.L.U32 R3, R3, 0x1f, RZ ;  /* 0x0000001f03037819 */ /* 0x000fe400000006ff */
[----:B------:R-:W-:-:S07]  /*33d0*/  MOV R0, UR7 ;  /* 0x0000000700007c02 */ /* 0x000fce0008000f00 */
.L_x_60:
[----:B-1----:R1:W2:Y:S02]  /*33e0*/  SYNCS.PHASECHK.TRANS64.TRYWAIT P0, [R0+URZ+0xf0], R3 ;  /* 0x0000f003000075a7 */ /* 0x0022a400080011ff */
[----:B--2---:R-:W-:Y:S05]  /*33f0*/  @!P0 NANOSLEEP.SYNCS 0x989680 ;  /* 0x009896800000895d */ /* 0x004fea0003900000 */
[----:B------:R-:W2:Y:S02]  /*3400*/  @!P0 SYNCS.PHASECHK.TRANS64 P0, [R0+URZ+0xf0], R3 ;  /* 0x0000f003000085a7 */ /* 0x000ea400080010ff */
[----:B--2---:R-:W-:Y:S05]  /*3410*/  @P0 EXIT ;  /* 0x000000000000094d */ /* 0x004fea0003800000 */
[----:B------:R-:W-:Y:S05]  /*3420*/  BRA `(.L_x_60) ;  /* 0xfffffffc00ec7947 */ /* 0x000fea000383ffff */
.L_x_53:
[----:B------:R-:W-:Y:S05]  /*3430*/  BRA.U UP4, `(.L_x_61) ;  /* 0x0000000d04a07547 */ /* 0x000fea000b800000 */
[----:B------:R-:W2:Y:S01]  /*3440*/  S2UR UR7, SR_CgaCtaId ;  /* 0x00000000000779c3 */ /* 0x000ea20000008800 */
[----:B------:R-:W-:Y:S01]  /*3450*/  UMOV UR4, 0x40 ;  /* 0x0000004000047882 */ /* 0x000fe20000000000 */
[----:B------:R-:W-:Y:S01]  /*3460*/  NOP ;  /* 0x0000000000007918 */ /* 0x000fe20000000000 */
[----:B------:R-:W-:Y:S01]  /*3470*/  UMOV UR6, 0x400 ;  /* 0x0000040000067882 */ /* 0x000fe20000000000 */
[----:B--2---:R-:W-:Y:S02]  /*3480*/  ULEA UR5, UR7, UR4, 0x18 ;  /* 0x0000000407057291 */ /* 0x004fe4000f8ec0ff */
[----:B------:R-:W-:-:S07]  /*3490*/  ULEA UR6, UR7, UR6, 0x18 ;  /* 0x0000000607067291 */ /* 0x000fce000f8ec0ff */
[----:B------:R-:W2:Y:S02]  /*34a0*/  LDS.U8 R0, [UR5+0x1c] ;  /* 0x00001c05ff007984 */ /* 0x000ea40008000000 */
[----:B--2---:R-:W-:-:S13]  /*34b0*/  ISETP.NE.AND P0, PT, R0, RZ, PT ;  /* 0x000000ff0000720c */ /* 0x004fda0003f05270 */
[----:B------:R-:W-:Y:S05]  /*34c0*/  @P0 BRA `(.L_x_62) ;  /* 0x0000000000580947 */ /* 0x000fea0003800000 */
[----:B------:R-:W-:-:S13]  /*34d0*/  ELECT P0, URZ, PT ;  /* 0x0000000000ff782f */ /* 0x000fda0003800000 */
[----:B------:R-:W-:Y:S05]  /*34e0*/  @!P0 BRA `(.L_x_63) ;  /* 0x0000000000608947 */ /* 0x000fea0003800000 */
[----:B------:R-:W-:Y:S01]  /*34f0*/  UMOV UR4, 0x10 ;  /* 0x0000001000047882 */ /* 0x000fe20000000000 */
[----:B------:R-:W-:Y:S01]  /*3500*/  HFMA2 R0, -RZ, RZ, 0, 5.9604644775390625e-08 ;  /* 0x00000001ff007431 */ /* 0x000fe200000001ff */
[----:B------:R-:W-:-:S03]  /*3510*/  MOV R3, 0xffff ;  /* 0x0000ffff00037802 */ /* 0x000fc60000000f00 */
[----:B------:R-:W-:Y:S04]  /*3520*/  DEPBAR.LE SB2, 0x36 ;  /* 0x0000ad800000791a */ /* 0x000fe80000000000 */
[----:B------:R-:W2:Y:S02]  /*3530*/  UTCATOMSWS.FIND_AND_SET.ALIGN UP0, UR4, UR4 ;  /* 0x00000004000475e3 */ /* 0x000ea40008000800 */
[----:B--2---:R-:W-:Y:S01]  /*3540*/  MOV R4, UR4 ;  /* 0x0000000400047c02 */ /* 0x004fe20008000f00 */
[----:B------:R-:W-:Y:S06]  /*3550*/  BRA.U UP0, `(.L_x_64) ;  /* 0x0000000100187547 */ /* 0x000fec000b800000 */
.L_x_65:
[----:B------:R-:W-:Y:S05]  /*3560*/  NANOSLEEP 0x64 ;  /* 0x000000640000795d */ /* 0x000fea0003800000 */
[----:B------:R-:W-:-:S05]  /*3570*/  UMOV UR4, 0x10 ;  /* 0x0000001000047882 */ /* 0x000fca0000000000 */
[----:B------:R-:W-:Y:S04]  /*3580*/  DEPBAR.LE SB2, 0x36 ;  /* 0x0000ad800000791a */ /* 0x000fe80000000000 */
[----:B------:R-:W2:Y:S02]  /*3590*/  UTCATOMSWS.FIND_AND_SET.ALIGN UP0, UR4, UR4 ;  /* 0x00000004000475e3 */ /* 0x000ea40008000800 */
[----:B--2---:R-:W-:Y:S01]  /*35a0*/  MOV R4, UR4 ;  /* 0x0000000400047c02 */ /* 0x004fe20008000f00 */
[----:B------:R-:W-:Y:S05]  /*35b0*/  BRA.U !UP0, `(.L_x_65) ;  /* 0xfffffffd08e87547 */ /* 0x000fea000b83ffff */
.L_x_64:
[-C--:B------:R-:W-:Y:S02]  /*35c0*/  SHF.L.U32 R3, R3, R4.reuse, RZ ;  /* 0x0000000403037219 */ /* 0x080fe400000006ff */
[----:B------:R-:W-:Y:S01]  /*35d0*/  SHF.L.U32 R0, R0, R4, RZ ;  /* 0x0000000400007219 */ /* 0x000fe200000006ff */
[----:B------:R-:W-:Y:S02]  /*35e0*/  IMAD.SHL.U32 R4, R4, 0x20, RZ ;  /* 0x0000002004047824 */ /* 0x000fe400078e00ff */
[----:B------:R2:W-:Y:S04]  /*35f0*/  ATOMS.OR RZ, [UR5+0x14], R3 ;  /* 0x00001403ffff798c */ /* 0x0005e8000b000005 */
[----:B------:R2:W-:Y:S04]  /*3600*/  ATOMS.OR RZ, [UR5+0x18], R0 ;  /* 0x00001800ffff798c */ /* 0x0005e8000b000005 */
[----:B------:R2:W-:Y:S01]  /*3610*/  STS [UR6+0x190], R4 ;  /* 0x00019004ff007988 */ /* 0x0005e20008000806 */
[----:B------:R-:W-:Y:S05]  /*3620*/  BRA `(.L_x_63) ;  /* 0x0000000000107947 */ /* 0x000fea0003800000 */
.L_x_62:
[----:B------:R-:W-:Y:S02]  /*3630*/  MOV R0, 0xffffffff ;  /* 0xffffffff00007802 */ /* 0x000fe40000000f00 */
[----:B------:R-:W-:-:S03]  /*3640*/  MOV R4, 0x3670 ;  /* 0x0000367000047802 */ /* 0x000fc60000000f00 */
[----:B------:R2:W-:Y:S04]  /*3650*/  STS [UR6+0x190], R0 ;  /* 0x00019000ff007988 */ /* 0x0005e80008000806 */
[----:B-12--5:R-:W-:Y:S05]  /*3660*/  CALL.REL.NOINC `($__internal_1_$__cuda_sm10x_tcgen05_guardrail_trap_phase_invalid_during_alloc) ;  /* 0x00000070006c7944 */ /* 0x026fea0003c00000 */
.L_x_63:
[----:B------:R-:W-:Y:S05]  /*3670*/  WARPSYNC.ALL ;  /* 0x0000000000007948 */ /* 0x000fea0003800000 */
[----:B------:R-:W3:Y:S01]  /*3680*/  S2UR UR4, SR_CgaCtaId ;  /* 0x00000000000479c3 */ /* 0x000ee20000008800 */
[----:B------:R-:W-:Y:S01]  /*3690*/  UMOV UR17, 0x400 ;  /* 0x0000040000117882 */ /* 0x000fe20000000000 */
[----:B------:R-:W-:-:S06]  /*36a0*/  NOP ;  /* 0x0000000000007918 */ /* 0x000fcc0000000000 */
[----:B------:R-:W-:Y:S06]  /*36b0*/  BAR.ARV 0x6, 0xa0 ;  /* 0x0182800000007b1d */ /* 0x000fec0000002000 */
[----:B------:R-:W4:Y:S01]  /*36c0*/  LDCU UR5, c[0x0][0x38c] ;  /* 0x00007180ff0577ac */ /* 0x000f220008000800 */
[----:B------:R-:W-:Y:S01]  /*36d0*/  LOP3.LUT R2, R2, 0xffff, RZ, 0xc0, !PT ;  /* 0x0000ffff02027812 */ /* 0x000fe200078ec0ff */
[----:B------:R-:W-:Y:S01]  /*36e0*/  IMAD.MOV.U32 R11, RZ, RZ, 0x1 ;  /* 0x00000001ff0b7424 */ /* 0x000fe200078e00ff */
[----:B------:R-:W-:Y:S01]  /*36f0*/  CS2R R8, SRZ ;  /* 0x0000000000087805 */ /* 0x000fe2000001ff00 */
[----:B------:R-:W1:Y:S01]  /*3700*/  LDCU UR8, c[0x0][0x38c] ;  /* 0x00007180ff0877ac */ /* 0x000e620008000800 */
[----:B------:R-:W-:Y:S01]  /*3710*/  R2UR UR19, R2 ;  /* 0x00000000021372ca */ /* 0x000fe200000e0000 */
[----:B------:R-:W-:Y:S01]  /*3720*/  IMAD.MOV.U32 R10, RZ, RZ, RZ ;  /* 0x000000ffff0a7224 */ /* 0x000fe200078e00ff */
[----:B------:R-:W-:Y:S01]  /*3730*/  UMOV UR22, URZ ;  /* 0x000000ff00167c82 */ /* 0x000fe20008000000 */
[----:B------:R-:W-:Y:S01]  /*3740*/  UMOV UR14, URZ ;  /* 0x000000ff000e7c82 */ /* 0x000fe20008000000 */
[----:B---3--:R-:W-:Y:S01]  /*3750*/  ULEA UR17, UR4, UR17, 0x18 ;  /* 0x0000001104117291 */ /* 0x008fe2000f8ec0ff */
[----:B------:R-:W-:Y:S01]  /*3760*/  UMOV UR26, 0x0 ;  /* 0x00000000001a7882 */ /* 0x000fe20000000000 */
[----:B------:R-:W-:-:S02]  /*3770*/  UMOV UR27, 0x4400490 ;  /* 0x04400490001b7882 */ /* 0x000fc40000000000 */
[----:B------:R-:W-:Y:S02]  /*3780*/  UIADD3 UR6, UPT, UPT, UR17, 0x8800, URZ ;  /* 0x0000880011067890 */ /* 0x000fe4000fffe0ff */
[----:B------:R-:W-:Y:S02]  /*3790*/  UIADD3 UR7, UPT, UPT, UR17, 0x11800, URZ ;  /* 0x0001180011077890 */ /* 0x000fe4000fffe0ff */
[----:B----4-:R-:W-:Y:S01]  /*37a0*/  UIADD3 UR5, UPT, UPT, UR5, 0x1f, URZ ;  /* 0x0000001f05057890 */ /* 0x010fe2000fffe0ff */
[----:B--2---:R-:W2:Y:S01]  /*37b0*/  LDS R0, [UR17+0x190] ;  /* 0x00019011ff007984 */ /* 0x004ea20008000800 */
[----:B------:R-:W-:Y:S02]  /*37c0*/  USHF.R.U32.HI UR6, URZ, 0x4, UR6 ;  /* 0x00000004ff067899 */ /* 0x000fe40008011606 */
[----:B------:R-:W-:Y:S02]  /*37d0*/  USHF.R.S32.HI UR4, URZ, 0x1f, UR5 ;  /* 0x0000001fff047899 */ /* 0x000fe40008011405 */
[----:B------:R-:W-:-:S02]  /*37e0*/  ULOP3.LUT UR6, UR6, 0x3fff, URZ, 0xc0, !UPT ;  /* 0x00003fff06067892 */ /* 0x000fc4000f8ec0ff */
[----:B------:R-:W-:Y:S02]  /*37f0*/  ULEA.HI UR4, UR4, UR5, URZ, 0x5 ;  /* 0x0000000504047291 */ /* 0x000fe4000f8f28ff */
[----:B------:R-:W-:Y:S02]  /*3800*/  USHF.R.U32.HI UR5, URZ, 0x4, UR7 ;  /* 0x00000004ff057899 */ /* 0x000fe40008011607 */
[----:B------:R-:W-:Y:S02]  /*3810*/  USHF.R.S32.HI UR28, URZ, 0x5, UR4 ;  /* 0x00000005ff1c7899 */ /* 0x000fe40008011404 */
[----:B------:R-:W-:Y:S02]  /*3820*/  ULOP3.LUT UR5, UR5, 0x3fff, URZ, 0xc0, !UPT ;  /* 0x00003fff05057892 */ /* 0x000fe4000f8ec0ff */
[----:B------:R-:W-:Y:S02]  /*3830*/  UISETP.LT.AND UP0, UPT, UR28, 0x1, UPT ;  /* 0x000000011c00788c */ /* 0x000fe4000bf01270 */
[----:B------:R-:W-:-:S02]  /*3840*/  ULOP3.LUT UR20, UR6, 0x10000, URZ, 0xfc, !UPT ;  /* 0x0001000006147892 */ /* 0x000fc4000f8efcff */
[----:B------:R-:W-:Y:S02]  /*3850*/  USEL UR29, UR28, 0x1, !UP0 ;  /* 0x000000011c1d7887 */ /* 0x000fe4000c000000 */
[----:B------:R-:W-:Y:S02]  /*3860*/  ULOP3.LUT UR21, UR5, 0x10000, URZ, 0xfc, !UPT ;  /* 0x0001000005157892 */ /* 0x000fe4000f8efcff */
[----:B------:R-:W-:Y:S02]  /*3870*/  UIADD3 UR29, UPT, UPT, -UR29, URZ, URZ ;  /* 0x000000ff1d1d7290 */ /* 0x000fe4000fffe1ff */
[----:B-1----:R-:W-:Y:S01]  /*3880*/  UISETP.GE.AND UP4, UPT, UR8, 0x1, UPT ;  /* 0x000000010800788c */ /* 0x002fe2000bf86270 */
[----:B------:R-:W-:Y:S01]  /*3890*/  UMOV UR24, 0x0 ;  /* 0x0000000000187882 */ /* 0x000fe20000000000 */
[----:B------:R-:W-:Y:S01]  /*38a0*/  UMOV UR25, 0x4400490 ;  /* 0x0440049000197882 */ /* 0x000fe20000000000 */
[----:B--2---:R-:W-:-:S15]  /*38b0*/  R2UR UR30, R0 ;  /* 0x00000000001e72ca */ /* 0x004fde00000e0000 */
.L_x_72:
[----:B------:R-:W-:Y:S02]  /*38c0*/  LEA R0, R10, UR17, 0x3 ;  /* 0x000000110a007c11 */ /* 0x000fe4000f8e18ff */
[----:B------:R-:W-:Y:S02]  /*38d0*/  SHF.L.U32 R5, R9, 0x1f, RZ ;  /* 0x0000001f09057819 */ /* 0x000fe400000006ff */
[----:B------:R-:W-:Y:S01]  /*38e0*/  PLOP3.LUT P0, PT, PT, PT, UP4, 0x80, 0x8 ;  /* 0x000000000008781c */ /* 0x000fe20003f0f048 */
[----:B------:R-:W-:Y:S01]  /*38f0*/  VIADD R3, R0, 0xf0 ;  /* 0x000000f000037836 */ /* 0x000fe20000000000 */
[----:B-1----:R-:W1:Y:S02]  /*3900*/  SYNCS.PHASECHK.TRANS64.TRYWAIT P1, [R0+URZ+0xe0], R5 ;  /* 0x0000e005000075a7 */ /* 0x002e6400080211ff */
[----:B-1-3--:R-:W-:Y:S09]  /*3910*/  @!P1 BRA `(.L_x_66) ;  /* 0x0000006400c09947 */ /* 0x00aff20003800000 */
.L_x_169:
[----:B------:R-:W-:Y:S01]  /*3920*/  LEA R4, R10, UR17, 0x4 ;  /* 0x000000110a047c11 */ /* 0x000fe2000f8e20ff */
[----:B------:R-:W-:Y:S01]  /*3930*/  @UP4 ULEA UR4, UR14, UR17, 0x3 ;  /* 0x000000110e044291 */ /* 0x000fe2000f8e18ff */
[----:B------:R-:W-:Y:S01]  /*3940*/  PLOP3.LUT P2, PT, PT, PT, PT, 0x80, 0x8 ;  /* 0x000000000008781c */ /* 0x000fe20003f4f070 */
[----:B------:R-:W-:Y:S01]  /*3950*/  ULEA UR23, UR22, UR17, 0x3 ;  /* 0x0000001116177291 */ /* 0x000fe2000f8e18ff */
[----:B------:R-:W-:Y:S02]  /*3960*/  PRMT R3, RZ, 0x654, R3 ;  /* 0x00000654ff037816 */ /* 0x000fe40000000003 */
[----:B-1----:R-:W1:Y:S01]  /*3970*/  LDS.128 R4, [R4+0x170] ;  /* 0x0001700004047984 */ /* 0x002e620000000c00 */
[----:B------:R-:W-:Y:S02]  /*3980*/  @P0 SHF.L.U32 R2, R8, 0x1f, RZ ;  /* 0x0000001f08020819 */ /* 0x000fe400000006ff */
[----:B------:R-:W-:Y:S01]  /*3990*/  SHF.L.U32 R0, R11, 0x1f, RZ ;  /* 0x0000001f0b007819 */ /* 0x000fe200000006ff */
[----:B------:R-:W-:Y:S01]  /*39a0*/  @!PT LDS RZ, [RZ] ;  /* 0x00000000fffff984 */ /* 0x000fe20000000800 */
[----:B------:R-:W-:Y:S01]  /*39b0*/  @!PT LDS RZ, [RZ] ;  /* 0x00000000fffff984 */ /* 0x000fe20000000800 */
[----:B------:R-:W-:Y:S01]  /*39c0*/  @!PT LDS RZ, [RZ] ;  /* 0x00000000fffff984 */ /* 0x000fe20000000800 */
[----:B------:R-:W-:Y:S01]  /*39d0*/  @!PT LDS RZ, [RZ] ;  /* 0x00000000fffff984 */ /* 0x000fe20000000800 */
[----:B------:R2:W-:Y:S06]  /*39e0*/  MEMBAR.ALL.CTA ;  /* 0x0000000000007992 */ /* 0x0005ec0000008000 */
[----:B--2---:R-:W2:Y:S02]  /*39f0*/  FENCE.VIEW.ASYNC.S ;  /* 0x00000000000073c6 */ /* 0x004ea40000000000 */
[----:B--2---:R2:W-:Y:S01]  /*3a00*/  SYNCS.ARRIVE.TRANS64.RED.A1T0 RZ, [R3+URZ], RZ ;  /* 0x000000ff03ff79a7 */ /* 0x0045e200081004ff */
[----:B------:R2:W3:Y:S01]  /*3a10*/  @P0 SYNCS.PHASECHK.TRANS64.TRYWAIT P2, [UR4], R2 ;  /* 0x00000002ff0005a7 */ /* 0x0004e20008041104 */
[----:B------:R-:W-:Y:S01]  /*3a20*/  ULEA.HI UR4, UR22, UR22, URZ, 0x1 ;  /* 0x0000001616047291 */ /* 0x000fe2000f8f08ff */
[----:B-1----:R-:W-:-:S03]  /*3a30*/  LOP3.LUT P1, RZ, R6, 0x1, RZ, 0xc0, !PT ;  /* 0x0000000106ff7812 */ /* 0x002fc6000782c0ff */
[----:B------:R-:W-:Y:S02]  /*3a40*/  USHF.L.U32 UR18, UR4, 0x7, URZ ;  /* 0x0000000704127899 */ /* 0x000fe400080006ff */
[----:B------:R-:W-:Y:S02]  /*3a50*/  ULOP3.LUT UR4, UR4, 0xffe, URZ, 0xc0, !UPT ;  /* 0x00000ffe04047892 */ /* 0x000fe4000f8ec0ff */
[----:B------:R-:W-:Y:S02]  /*3a60*/  ULOP3.LUT UR18, UR18, 0xffffff00, URZ, 0xc0, !UPT ;  /* 0xffffff0012127892 */ /* 0x000fe4000f8ec0ff */
[----:B------:R-:W-:Y:S02]  /*3a70*/  UIADD3 UR4, UPT, UPT, -UR4, UR22, URZ ;  /* 0x0000001604047290 */ /* 0x000fe4000fffe1ff */
[----:B------:R-:W-:Y:S01]  /*3a80*/  UIADD3 UR18, UPT, UPT, UR30, UR18, URZ ;  /* 0x000000121e127290 */ /* 0x000fe2000fffe0ff */
[----:B------:R-:W1:Y:S03]  /*3a90*/  SYNCS.PHASECHK.TRANS64.TRYWAIT P0, [UR23+0x120], R0 ;  /* 0x00012000ff0075a7 */ /* 0x000e660008001117 */
[----:B------:R-:W-:Y:S01]  /*3aa0*/  ULEA UR18, UR4, UR18, 0x14 ;  /* 0x0000001204127291 */ /* 0x000fe2000f8ea0ff */
[----:B-123--:R-:W-:Y:S11]  /*3ab0*/  @!P0 BRA `(.L_x_67) ;  /* 0x00000064006c8947 */ /* 0x00eff60003800000 */
.L_x_171:
[----:B------:R-:W-:Y:S01]  /*3ac0*/  IADD3 R10, PT, PT, R10, 0x1, RZ ;  /* 0x000000010a0a7810 */ /* 0x000fe20007ffe0ff */
[----:B------:R-:W-:Y:S06]  /*3ad0*/  BRA.U !UP4, `(.L_x_68) ;  /* 0x000000010c987547 */ /* 0x000fec000b800000 */
[----:B------:R-:W-:Y:S01]  /*3ae0*/  UPLOP3.LUT UP2, UPT, UPT, UPT, UPT, 0x40, 0x4 ;  /* 0x000000000004789c */ /* 0x000fe20003f4e870 */
[----:B------:R-:W-:Y:S01]  /*3af0*/  UMOV UR16, UR29 ;  /* 0x0000001d00107c82 */ /* 0x000fe20008000000 */
[----:B------:R-:W-:Y:S01]  /*3b00*/  UMOV UR15, UR28 ;  /* 0x0000001c000f7c82 */ /* 0x000fe20008000000 */
[----:B------:R-:W-:-:S08]  /*3b10*/  UMOV UR6, UR14 ;  /* 0x0000000e00067c82 */ /* 0x000fd00008000000 */
.L_x_71:
[----:B------:R-:W-:Y:S02]  /*3b20*/  UIADD3 UR16, UPT, UPT, UR16, 0x1, URZ ;  /* 0x0000000110107890 */ /* 0x000fe4000fffe0ff */
[----:B--2---:R-:W-:Y:S02]  /*3b30*/  ULEA UR5, UR6, UR17, 0x3 ;  /* 0x0000001106057291 */ /* 0x004fe4000f8e18ff */
[----:B------:R-:W-:Y:S01]  /*3b40*/  UISETP.NE.AND UP3, UPT, UR16, URZ, UPT ;  /* 0x000000ff1000728c */ /* 0x000fe2000bf65270 */
[----:B---3--:R-:W-:Y:S10]  /*3b50*/  @P2 BRA `(.L_x_69) ;  /* 0x00000000000c2947 */ /* 0x008ff40003800000 */
[----:B-1----:R-:W-:Y:S04]  /*3b60*/  SHF.L.U32 R3, R8, 0x1f, RZ ;  /* 0x0000001f08037819 */ /* 0x002fe800000006ff */
[----:B------:R-:W1:Y:S02]  /*3b70*/  SYNCS.PHASECHK.TRANS64.TRYWAIT P0, [UR5], R3 ;  /* 0x00000003ff0075a7 */ /* 0x000e640008001105 */
[----:B-1----:R-:W-:Y:S05]  /*3b80*/  @!P0 BRA `(.L_x_70) ;  /* 0x0000006400508947 */ /* 0x002fea0003800000 */
.L_x_69:
[----:B------:R-:W-:Y:S01]  /*3b90*/  UISETP.NE.AND UP0, UPT, UR15, 0x1, UPT ;  /* 0x000000010f00788c */ /* 0x000fe2000bf05270 */
[----:B------:R-:W-:Y:S01]  /*3ba0*/  PLOP3.LUT P2, PT, PT, PT, PT, 0x80, 0x8 ;  /* 0x000000000008781c */ /* 0x000fe20003f4f070 */
[----:B------:R-:W-:Y:S02]  /*3bb0*/  UIADD3 UR4, UPT, UPT, UR6, 0x1, URZ ;  /* 0x0000000106047890 */ /* 0x000fe4000fffe0ff */
[----:B------:R-:W-:Y:S02]  /*3bc0*/  ULEA UR12, UR6, UR21, 0xa ;  /* 0x00000015060c7291 */ /* 0x000fe4000f8e50ff */
[----:B------:R-:W-:Y:S01]  /*3bd0*/  UISETP.NE.AND UP1, UPT, UR4, 0x9, UPT ;  /* 0x000000090400788c */ /* 0x000fe2000bf25270 */
[----:B------:R-:W-:Y:S01]  /*3be0*/  PLOP3.LUT P0, PT, PT, PT, UP0, 0x80, 0x8 ;  /* 0x000000000008781c */ /* 0x000fe20003f0f008 */
[----:B------:R-:W-:Y:S02]  /*3bf0*/  UIADD3 UR10, UPT, UPT, UR12, 0x2, URZ ;  /* 0x000000020c0a7890 */ /* 0x000fe4000fffe0ff */
[----:B------:R-:W-:Y:S02]  /*3c00*/  USEL UR7, URZ, 0x1, UP1 ;  /* 0x00000001ff077887 */ /* 0x000fe40008800000 */
[----:B------:R-:W-:Y:S02]  /*3c10*/  USEL UR14, UR4, URZ, UP1 ;  /* 0x000000ff040e7287 */ /* 0x000fe40008800000 */
[----:B------:R-:W-:Y:S02]  /*3c20*/  UIADD3 UR15, UPT, UPT, UR15, -0x1, URZ ;  /* 0xffffffff0f0f7890 */ /* 0x000fe4000fffe0ff */
[----:B------:R-:W-:Y:S01]  /*3c30*/  @UP0 ULEA UR4, UR14, UR17, 0x3 ;  /* 0x000000110e040291 */ /* 0x000fe2000f8e18ff */
[----:B------:R-:W-:Y:S01]  /*3c40*/  LOP3.LUT R8, R8, UR7, RZ, 0x3c, !PT ;  /* 0x0000000708087c12 */ /* 0x000fe2000f8e3cff */
[----:B------:R-:W-:Y:S01]  /*3c50*/  UIADD3 UR7, UPT, UPT, UR5, 0x48, URZ ;  /* 0x0000004805077890 */ /* 0x000fe2000fffe0ff */
[----:B------:R-:W-:Y:S02]  /*3c60*/  UMOV UR13, 0x80004020 ;  /* 0x80004020000d7882 */ /* 0x000fe40000000000 */
[----:B-1----:R-:W-:Y:S01]  /*3c70*/  @P0 SHF.L.U32 R0, R8, 0x1f, RZ ;  /* 0x0000001f08000819 */ /* 0x002fe200000006ff */
[----:B------:R-:W-:Y:S01]  /*3c80*/  UMOV UR5, 0x80004020 ;  /* 0x8000402000057882 */ /* 0x000fe20000000000 */
[----:B------:R-:W-:Y:S01]  /*3c90*/  UMOV UR11, 0x80004020 ;  /* 0x80004020000b7882 */ /* 0x000fe20000000000 */
[----:B------:R-:W-:Y:S01]  /*3ca0*/  UMOV UR9, 0x80004020 ;  /* 0x8000402000097882 */ /* 0x000fe20000000000 */
[----:B------:R2:W3:Y:S01]  /*3cb0*/  @P0 SYNCS.PHASECHK.TRANS64.TRYWAIT P2, [UR4], R0 ;  /* 0x00000000ff0005a7 */ /* 0x0004e20008041104 */
[----:B------:R-:W-:Y:S03]  /*3cc0*/  ULEA UR4, UR6, UR20, 0x8 ;  /* 0x0000001406047291 */ /* 0x000fe6000f8e40ff */
[----:B------:R-:W-:Y:S01]  /*3cd0*/  UMOV UR6, UR14 ;  /* 0x0000000e00067c82 */ /* 0x000fe20008000000 */
[----:B------:R-:W-:Y:S05]  /*3ce0*/  UIADD3 UR8, UPT, UPT, UR4, 0x2, URZ ;  /* 0x0000000204087890 */ /* 0x000fea000fffe0ff */
[----:B------:R2:W-:Y:S01]  /*3cf0*/  UTCHMMA gdesc[UR4], gdesc[UR12], tmem[UR18], tmem[UR26], idesc[UR27], UP2 ;  /* 0x00ff1a0c040075ea */ /* 0x0005e20009000012 */
[----:B------:R-:W-:Y:S03]  /*3d00*/  UPLOP3.LUT UP2, UPT, UPT, UPT, UPT, 0x80, 0x8 ;  /* 0x000000000008789c */ /* 0x000fe60003f4f070 */
[----:B------:R2:W-:Y:S01]  /*3d10*/  UTCHMMA gdesc[UR8], gdesc[UR10], tmem[UR18], tmem[UR24], idesc[UR25], UPT ;  /* 0x00ff180a080075ea */ /* 0x0005e2000b800012 */
[----:B------:R2:W-:Y:S01]  /*3d20*/  UTCBAR.MULTICAST [UR7], URZ, UR19 ;  /* 0x000000ff070073e9 */ /* 0x0005e20008000813 */
[----:B------:R-:W-:Y:S06]  /*3d30*/  BRA.U UP3, `(.L_x_71) ;  /* 0xfffffffd03787547 */ /* 0x000fec000b83ffff */
.L_x_68:
[----:B--2---:R-:W-:Y:S01]  /*3d40*/  UIADD3 UR4, UPT, UPT, UR22, 0x1, URZ ;  /* 0x0000000116047890 */ /* 0x004fe2000fffe0ff */
[C---:B------:R-:W-:Y:S01]  /*3d50*/  ISETP.NE.AND P0, PT, R10.reuse, 0x2, PT ;  /* 0x000000020a00780c */ /* 0x040fe20003f05270 */
[----:B------:R-:W-:Y:S02]  /*3d60*/  UIADD3 UR5, UPT, UPT, UR23, 0x100, URZ ;  /* 0x0000010017057890 */ /* 0x000fe4000fffe0ff */
[----:B------:R-:W-:Y:S01]  /*3d70*/  UISETP.NE.AND UP0, UPT, UR4, 0x4, UPT ;  /* 0x000000040400788c */ /* 0x000fe2000bf05270 */
[----:B-1----:R-:W-:Y:S02]  /*3d80*/  SEL R0, RZ, 0x1, P0 ;  /* 0x00000001ff007807 */ /* 0x002fe40000000000 */
[----:B------:R-:W-:Y:S01]  /*3d90*/  SEL R10, R10, RZ, P0 ;  /* 0x000000ff0a0a7207 */ /* 0x000fe20000000000 */
[----:B------:R-:W-:Y:S01]  /*3da0*/  USEL UR6, URZ, 0x1, UP0 ;  /* 0x00000001ff067887 */ /* 0x000fe20008000000 */
[----:B------:R-:W-:Y:S01]  /*3db0*/  LOP3.LUT R9, R9, R0, RZ, 0x3c, !PT ;  /* 0x0000000009097212 */ /* 0x000fe200078e3cff */
[----:B------:R-:W-:Y:S01]  /*3dc0*/  USEL UR22, UR4, URZ, UP0 ;  /* 0x000000ff04167287 */ /* 0x000fe20008000000 */
[----:B------:R1:W-:Y:S03]  /*3dd0*/  UTCBAR [UR5], URZ ;  /* 0x000000ff050073e9 */ /* 0x0003e600080000ff */
[----:B------:R-:W-:Y:S01]  /*3de0*/  LOP3.LUT R11, R11, UR6, RZ, 0x3c, !PT ;  /* 0x000000060b0b7c12 */ /* 0x000fe2000f8e3cff */
[----:B------:R-:W-:Y:S07]  /*3df0*/  @P1 BRA `(.L_x_72) ;  /* 0xfffffff800b01947 */ /* 0x000fee000383ffff */
[----:B------:R-:W2:Y:S01]  /*3e00*/  S2UR UR8, SR_CgaCtaId ;  /* 0x00000000000879c3 */ /* 0x000ea20000008800 */
[----:B------:R-:W-:Y:S01]  /*3e10*/  ELECT P0, URZ, PT ;  /* 0x0000000000ff782f */ /* 0x000fe20003800000 */
[----:B------:R-:W-:Y:S01]  /*3e20*/  IMAD.MOV.U32 R0, RZ, RZ, 0x1 ;  /* 0x00000001ff007424 */ /* 0x000fe200078e00ff */
[----:B------:R-:W-:Y:S01]  /*3e30*/  UIADD3 UR17, UPT, UPT, UR17, 0x120, URZ ;  /* 0x0000012011117890 */ /* 0x000fe2000fffe0ff */
[----:B------:R-:W-:Y:S01]  /*3e40*/  SHF.L.U32 R3, R11, 0x1f, RZ ;  /* 0x0000001f0b037819 */ /* 0x000fe200000006ff */
[----:B------:R-:W-:-:S03]  /*3e50*/  UMOV UR4, 0x40 ;  /* 0x0000004000047882 */ /* 0x000fc60000000000 */
[----:B------:R-:W-:Y:S01]  /*3e60*/  UVIRTCOUNT.DEALLOC.SMPOOL 0x80 ;  /* 0x000000800000784c */ /* 0x000fe20000000000 */
[----:B--2---:R-:W-:Y:S02]  /*3e70*/  ULEA UR8, UR8, UR4, 0x18 ;  /* 0x0000000408087291 */ /* 0x004fe4000f8ec0ff */
[----:B------:R-:W-:-:S07]  /*3e80*/  ULEA UR4, UR22, UR17, 0x3 ;  /* 0x0000001116047291 */ /* 0x000fce000f8e18ff */
[----:B------:R2:W-:Y:S02]  /*3e90*/  @P0 STS.U8 [UR8+0x1c], R0 ;  /* 0x00001c00ff000988 */ /* 0x0005e40008000008 */
[----:B------:R-:W4:Y:S02]  /*3ea0*/  SYNCS.PHASECHK.TRANS64.TRYWAIT P0, [UR4], R3 ;  /* 0x00000003ff0075a7 */ /* 0x000f240008001104 */
[----:B--2-4-:R-:W-:Y:S05]  /*3eb0*/  @!P0 BRA `(.L_x_73) ;  /* 0x00000060009c8947 */ /* 0x014fea0003800000 */
.L_x_174:
[----:B------:R-:W-:-:S04]  /*3ec0*/  UIADD3 UR4, UPT, UPT, UR22, 0x1, URZ ;  /* 0x0000000116047890 */ /* 0x000fc8000fffe0ff */
[----:B------:R-:W-:-:S04]  /*3ed0*/  UISETP.NE.AND UP0, UPT, UR4, 0x4, UPT ;  /* 0x000000040400788c */ /* 0x000fc8000bf05270 */
[----:B------:R-:W-:Y:S02]  /*3ee0*/  USEL UR6, URZ, 0x1, UP0 ;  /* 0x00000001ff067887 */ /* 0x000fe40008000000 */
[----:B------:R-:W-:-:S04]  /*3ef0*/  USEL UR4, UR4, URZ, UP0 ;  /* 0x000000ff04047287 */ /* 0x000fc80008000000 */
[----:B-1----:R-:W-:Y:S01]  /*3f00*/  ULEA UR5, UR4, UR17, 0x3 ;  /* 0x0000001104057291 */ /* 0x002fe2000f8e18ff */
[----:B------:R-:W-:-:S04]  /*3f10*/  LOP3.LUT R2, R11, UR6, RZ, 0x3c, !PT ;  /* 0x000000060b027c12 */ /* 0x000fc8000f8e3cff */
[----:B--2---:R-:W-:-:S04]  /*3f20*/  SHF.L.U32 R3, R2, 0x1f, RZ ;  /* 0x0000001f02037819 */ /* 0x004fc800000006ff */
[----:B------:R-:W1:Y:S02]  /*3f30*/  SYNCS.PHASECHK.TRANS64.TRYWAIT P0, [UR5], R3 ;  /* 0x00000003ff0075a7 */ /* 0x000e640008001105 */
[----:B-1----:R-:W-:Y:S05]  /*3f40*/  @!P0 BRA `(.L_x_74) ;  /* 0x0000006000908947 */ /* 0x002fea0003800000 */
.L_x_176:
        /* <DEDUP_REMOVED lines=9> */
.L_x_178:
[----:B------:R-:W-:-:S04]  /*3fe0*/  UIADD3 UR4, UPT, UPT, UR4, 0x1, URZ ;  /* 0x0000000104047890 */ /* 0x000fc8000fffe0ff */
[----:B------:R-:W-:-:S04]  /*3ff0*/  UISETP.NE.AND UP0, UPT, UR4, 0x4, UPT ;  /* 0x000000040400788c */ /* 0x000fc8000bf05270 */
[----:B------:R-:W-:Y:S02]  /*4000*/  USEL UR5, URZ, 0x1, UP0 ;  /* 0x00000001ff057887 */ /* 0x000fe40008000000 */
[----:B------:R-:W-:-:S04]  /*4010*/  USEL UR4, UR4, URZ, UP0 ;  /* 0x000000ff04047287 */ /* 0x000fc80008000000 */
[----:B------:R-:W-:Y:S01]  /*4020*/  ULEA UR4, UR4, UR17, 0x3 ;  /* 0x0000001104047291 */ /* 0x000fe2000f8e18ff */
[----:B-1----:R-:W-:-:S04]  /*4030*/  LOP3.LUT R3, R2, UR5, RZ, 0x3c, !PT ;  /* 0x0000000502037c12 */ /* 0x002fc8000f8e3cff */
[----:B------:R-:W-:-:S04]  /*4040*/  SHF.L.U32 R3, R3, 0x1f, RZ ;  /* 0x0000001f03037819 */ /* 0x000fc800000006ff */
[----:B------:R-:W1:Y:S02]  /*4050*/  SYNCS.PHASECHK.TRANS64.TRYWAIT P0, [UR4], R3 ;  /* 0x00000003ff0075a7 */ /* 0x000e640008001104 */
[----:B-1----:R-:W-:Y:S05]  /*4060*/  @!P0 BRA `(.L_x_76) ;  /* 0x0000006000788947 */ /* 0x002fea0003800000 */
.L_x_180:
[----:B------:R-:W-:Y:S01]  /*4070*/  NOP ;  /* 0x0000000000007918 */ /* 0x000fe20000000000 */
[----:B-1----:R-:W1:Y:S01]  /*4080*/  LDS R0, [UR8+0x14] ;  /* 0x00001408ff007984 */ /* 0x002e620008000800 */
[----:B------:R-:W-:Y:S01]  /*4090*/  ULOP3.LUT UR4, UR30, 0xffff, URZ, 0xc0, !UPT ;  /* 0x0000ffff1e047892 */ /* 0x000fe2000f8ec0ff */
[----:B------:R-:W-:Y:S01]  /*40a0*/  UMOV UR5, 0xffff ;  /* 0x0000ffff00057882 */ /* 0x000fe20000000000 */
[----:B------:R-:W-:Y:S02]  /*40b0*/  UMOV UR6, 0x1 ;  /* 0x0000000100067882 */ /* 0x000fe40000000000 */
[----:B------:R-:W-:-:S04]  /*40c0*/  USHF.R.U32.HI UR4, URZ, 0x5, UR4 ;  /* 0x00000005ff047899 */ /* 0x000fc80008011604 */
[----:B------:R-:W-:Y:S02]  /*40d0*/  USHF.L.U32 UR5, UR5, UR4, URZ ;  /* 0x0000000405057299 */ /* 0x000fe400080006ff */
[----:B------:R-:W-:-:S04]  /*40e0*/  USHF.L.U32 UR4, UR6, UR4, URZ ;  /* 0x0000000406047299 */ /* 0x000fc800080006ff */
[----:B-1----:R-:W-:-:S04]  /*40f0*/  LOP3.LUT R0, R0, UR5, RZ, 0xc0, !PT ;  /* 0x0000000500007c12 */ /* 0x002fc8000f8ec0ff */
[----:B------:R-:W-:-:S13]  /*4100*/  ISETP.NE.AND P0, PT, R0, UR5, PT ;  /* 0x0000000500007c0c */ /* 0x000fda000bf05270 */
[----:B------:R-:W-:Y:S05]  /*4110*/  @P0 BRA `(.L_x_77) ;  /* 0x0000000000580947 */ /* 0x000fea0003800000 */
[----:B------:R-:W1:Y:S02]  /*4120*/  LDS R0, [UR8+0x18] ;  /* 0x00001808ff007984 */ /* 0x000e640008000800 */
[----:B-1----:R-:W-:-:S04]  /*4130*/  LOP3.LUT R0, R0, UR4, RZ, 0xc0, !PT ;  /* 0x0000000400007c12 */ /* 0x002fc8000f8ec0ff */
[----:B------:R-:W-:-:S13]  /*4140*/  ISETP.NE.AND P0, PT, R0, UR4, PT ;  /* 0x0000000400007c0c */ /* 0x000fda000bf05270 */
[----:B------:R-:W-:Y:S05]  /*4150*/  @P0 BRA `(.L_x_78) ;  /* 0x00000000003c0947 */ /* 0x000fea0003800000 */
[----:B------:R-:W1:Y:S01]  /*4160*/  S2R R2, SR_LANEID ;  /* 0x0000000000027919 */ /* 0x000e620000000000 */
[----:B------:R-:W-:Y:S01]  /*4170*/  ULOP3.LUT UR5, URZ, UR5, URZ, 0x33, !UPT ;  /* 0x00000005ff057292 */ /* 0x000fe2000f8e33ff */
[----:B------:R-:W-:Y:S01]  /*4180*/  LOP3.LUT R4, RZ, UR4, RZ, 0x33, !PT ;  /* 0x00000004ff047c12 */ /* 0x000fe2000f8e33ff */
[----:B------:R-:W-:Y:S02]  /*4190*/  VOTEU.ANY UR4, UPT, PT ;  /* 0x0000000000047886 */ /* 0x000fe400038e0100 */
[----:B------:R-:W-:Y:S01]  /*41a0*/  UFLO.U32 UR4, UR4 ;  /* 0x00000004000472bd */ /* 0x000fe200080e0000 */
[----:B------:R-:W2:Y:S01]  /*41b0*/  REDUX UR6, R4 ;  /* 0x00000000040673c4 */ /* 0x000ea20000000000 */
[----:B------:R-:W-:-:S06]  /*41c0*/  IMAD.U32 R0, RZ, RZ, UR5 ;  /* 0x00000005ff007e24 */ /* 0x000fcc000f8e00ff */
[----:B------:R4:W-:Y:S01]  /*41d0*/  UTCATOMSWS.AND URZ, UR5 ;  /* 0x0000000500ff79e3 */ /* 0x0009e20008000000 */
[----:B------:R-:W3:Y:S01]  /*41e0*/  REDUX UR7, R0 ;  /* 0x00000000000773c4 */ /* 0x000ee20000000000 */
[----:B-1----:R-:W-:Y:S01]  /*41f0*/  ISETP.EQ.U32.AND P0, PT, R2, UR4, PT ;  /* 0x0000000402007c0c */ /* 0x002fe2000bf02070 */
[----:B--2---:R-:W-:Y:S01]  /*4200*/  IMAD.U32 R2, RZ, RZ, UR6 ;  /* 0x00000006ff027e24 */ /* 0x004fe2000f8e00ff */
[----:B---3--:R-:W-:-:S11]  /*4210*/  MOV R3, UR7 ;  /* 0x0000000700037c02 */ /* 0x008fd60008000f00 */
[----:B------:R4:W-:Y:S04]  /*4220*/  @P0 ATOMS.AND RZ, [UR8+0x14], R3 ;  /* 0x00001403ffff098c */ /* 0x0009e8000a800008 */
[----:B------:R4:W-:Y:S01]  /*4230*/  @P0 ATOMS.AND RZ, [UR8+0x18], R2 ;  /* 0x00001802ffff098c */ /* 0x0009e2000a800008 */
[----:B------:R-:W-:Y:S05]  /*4240*/  BRA `(.L_x_79) ;  /* 0x0000000000147947 */ /* 0x000fea0003800000 */
.L_x_78:
[----:B------:R-:W-:Y:S02]  /*4250*/  MOV R2, 0x4270 ;  /* 0x0000427000027802 */ /* 0x000fe40000000f00 */
[----:B---3-5:R-:W-:Y:S05]  /*4260*/  CALL.REL.NOINC `($__internal_0_$__cuda_sm10x_tcgen05_guardrail_trap_col_being_dealloced_not_returned_by_alloc) ;  /* 0x0000006400607944 */ /* 0x028fea0003c00000 */
[----:B------:R-:W-:Y:S05]  /*4270*/  BRA `(.L_x_79) ;  /* 0x0000000000087947 */ /* 0x000fea0003800000 */
.L_x_77:
[----:B------:R-:W-:Y:S02]  /*4280*/  MOV R2, 0x42a0 ;  /* 0x000042a000027802 */ /* 0x000fe40000000f00 */
[----:B---3-5:R-:W-:Y:S05]  /*4290*/  CALL.REL.NOINC `($__internal_2_$__cuda_sm10x_tcgen05_guardrail_trap_unallocated_columns_being_dealloced) ;  /* 0x00000064006c7944 */ /* 0x028fea0003c00000 */
.L_x_79:
[----:B------:R-:W-:Y:S01]  /*42a0*/  NOP ;  /* 0x0000000000007918 */ /* 0x000fe20000000000 */
[----:B----4-:R-:W-:Y:S05]  /*42b0*/  EXIT ;  /* 0x000000000000794d */ /* 0x010fea0003800000 */
.L_x_61:
[----:B------:R-:W-:-:S09]  /*42c0*/  UISETP.NE.OR UP0, UPT, UR17, 0x3, !UP3 ;  /* 0x000000031100788c */ /* 0x000fd2000df05670 */
[----:B------:R-:W-:Y:S05]  /*42d0*/  BRA.U UP0, `(.L_x_80) ;  /* 0x00000011005c7547 */ /* 0x000fea000b800000 */
[----:B------:R-:W2:Y:S01]  /*42e0*/  S2UR UR10, SR_CgaCtaId ;  /* 0x00000000000a79c3 */ /* 0x000ea20000008800 */
[----:B------:R-:W3:Y:S01]  /*42f0*/  LDCU UR31, c[0x0][0x370] ;  /* 0x00006e00ff1f77ac */ /* 0x000ee20008000800 */
[----:B------:R-:W-:Y:S02]  /*4300*/  HFMA2 R13, -RZ, RZ, 0, 0 ;  /* 0x00000000ff0d7431 */ /* 0x000fe400000001ff */
[----:B------:R-:W-:Y:S01]  /*4310*/  IMAD.MOV.U32 R15, RZ, RZ, 0x1 ;  /* 0x00000001ff0f7424 */ /* 0x000fe200078e00ff */
[----:B------:R-:W-:Y:S01]  /*4320*/  MOV R7, 0x2000 ;  /* 0x0000200000077802 */ /* 0x000fe20000000f00 */
[----:B------:R-:W3:Y:S01]  /*4330*/  LDCU.128 UR44, c[0x0][0xb10] ;  /* 0x00016200ff2c77ac */ /* 0x000ee20008000c00 */
[----:B------:R-:W-:Y:S01]  /*4340*/  IMAD.MOV.U32 R14, RZ, RZ, RZ ;  /* 0x000000ffff0e7224 */ /* 0x000fe200078e00ff */
[----:B------:R-:W4:Y:S01]  /*4350*/  LDC.64 R16, c[0x0][0x348] ;  /* 0x0000d200ff107b82 */ /* 0x000f220000000a00 */
[----:B------:R-:W1:Y:S01]  /*4360*/  LDCU UR30, c[0x0][0x374] ;  /* 0x00006e80ff1e77ac */ /* 0x000e620008000800 */
[----:B------:R-:W2:Y:S06]  /*4370*/  LDCU UR15, c[0x0][0xb0c] ;  /* 0x00016180ff0f77ac */ /* 0x000eac0008000800 */
[----:B------:R-:W4:Y:S01]  /*4380*/  LDC.64 R2, c[0x0][0x888] ;  /* 0x00022200ff027b82 */ /* 0x000f220000000a00 */
[----:B------:R-:W4:Y:S01]  /*4390*/  LDCU UR49, c[0x0][0xb20] ;  /* 0x00016400ff3177ac */ /* 0x000f220008000800 */
[----:B------:R-:W4:Y:S06]  /*43a0*/  LDCU UR4, c[0x0][0xb30] ;  /* 0x00016600ff0477ac */ /* 0x000f2c0008000800 */
[----:B------:R-:W4:Y:S01]  /*43b0*/  LDC.64 R4, c[0x0][0x890] ;  /* 0x00022400ff047b82 */ /* 0x000f220000000a00 */
[----:B------:R-:W-:Y:S01]  /*43c0*/  UMOV UR21, 0x400 ;  /* 0x0000040000157882 */ /* 0x000fe20000000000 */
[----:B---3--:R-:W-:-:S02]  /*43d0*/  UIMAD.WIDE.U32 UR6, UR31, UR44, URZ ;  /* 0x0000002c1f0672a5 */ /* 0x008fc4000f8e00ff */
[----:B-1----:R-:W-:Y:S02]  /*43e0*/  UIMAD.WIDE.U32 UR8, UR30, UR47, URZ ;  /* 0x0000002f1e0872a5 */ /* 0x002fe4000f8e00ff */
[----:B--2---:R-:W-:Y:S02]  /*43f0*/  ULEA UR21, UR10, UR21, 0x18 ;  /* 0x000000150a157291 */ /* 0x004fe4000f8ec0ff */
[----:B------:R-:W-:Y:S02]  /*4400*/  UPLOP3.LUT UP3, UPT, UPT, UPT, UPT, 0x40, 0x4 ;  /* 0x000000000004789c */ /* 0x000fe40003f6e870 */
[----:B------:R-:W-:Y:S02]  /*4410*/  UIADD3 UR37, UPT, UPT, UR21, 0xa8, URZ ;  /* 0x000000a815257890 */ /* 0x000fe4000fffe0ff */
[----:B------:R-:W-:Y:S02]  /*4420*/  UIADD3 UR33, UPT, UPT, UR21, 0x90, URZ ;  /* 0x0000009015217890 */ /* 0x000fe4000fffe0ff */
[----:B------:R-:W-:-:S02]  /*4430*/  UIADD3 UR25, UPT, UPT, UR21, 0x98, URZ ;  /* 0x0000009815197890 */ /* 0x000fc4000fffe0ff */
[----:B------:R-:W-:Y:S01]  /*4440*/  UIADD3 UR17, UPT, UPT, UR21, 0xa0, URZ ;  /* 0x000000a015117890 */ /* 0x000fe2000fffe0ff */
[----:B------:R-:W-:Y:S01]  /*4450*/  UMOV UR6, UR7 ;  /* 0x0000000700067c82 */ /* 0x000fe20008000000 */
[----:B------:R-:W-:Y:S01]  /*4460*/  UMOV UR41, UR9 ;  /* 0x0000000900297c82 */ /* 0x000fe20008000000 */
[----:B------:R-:W-:Y:S02]  /*4470*/  UISETP.GE.AND UP0, UPT, UR42, 0x1, UPT ;  /* 0x000000012a00788c */ /* 0x000fe4000bf06270 */
[----:B------:R-:W-:Y:S01]  /*4480*/  UISETP.NE.AND UP4, UPT, UR42, 0x1, UPT ;  /* 0x000000012a00788c */ /* 0x000fe2000bf85270 */
[----:B------:R-:W1:Y:S01]  /*4490*/  LDCU.64 UR22, c[0x0][0xb28] ;  /* 0x00016500ff1677ac */ /* 0x000e620008000a00 */
[----:B------:R-:W-:Y:S02]  /*44a0*/  UISETP.NE.AND UP6, UPT, UR15, 0x1, UPT ;  /* 0x000000010f00788c */ /* 0x000fe4000bfc5270 */
[----:B------:R-:W-:Y:S02]  /*44b0*/  UISETP.NE.AND UP5, UPT, UR46, 0x1, UPT ;  /* 0x000000012e00788c */ /* 0x000fe4000bfa5270 */
[----:B------:R-:W-:-:S02]  /*44c0*/  UPRMT UR37, UR10, 0x654, UR37 ;  /* 0x000006540a257896 */ /* 0x000fc40008000025 */
[----:B------:R-:W-:Y:S02]  /*44d0*/  USHF.R.U32.HI UR43, URZ, UR45, UR6 ;  /* 0x0000002dff2b7299 */ /* 0x000fe40008011606 */
[----:B------:R-:W-:Y:S02]  /*44e0*/  UPRMT UR40, UR10, 0x654, UR33 ;  /* 0x000006540a287896 */ /* 0x000fe40008000021 */
[----:B------:R-:W-:Y:S02]  /*44f0*/  UPRMT UR39, UR10, 0x654, UR25 ;  /* 0x000006540a277896 */ /* 0x000fe40008000019 */
[----:B------:R-:W-:Y:S02]  /*4500*/  UPRMT UR38, UR10, 0x654, UR17 ;  /* 0x000006540a267896 */ /* 0x000fe40008000011 */
[----:B----4-:R-:W-:Y:S02]  /*4510*/  USHF.R.U32.HI UR41, URZ, UR49, UR41 ;  /* 0x00000031ff297299 */ /* 0x010fe40008011629 */
[----:B------:R-:W-:-:S11]  /*4520*/  UISETP.NE.AND UP2, UPT, UR4, 0x1, UPT ;  /* 0x000000010400788c */ /* 0x000fd6000bf45270 */
.L_x_91:
[C---:B------:R-:W-:Y:S02]  /*4530*/  LEA R12, R14.reuse, UR21, 0x3 ;  /* 0x000000150e0c7c11 */ /* 0x040fe4000f8e18ff */
[----:B------:R-:W-:Y:S02]  /*4540*/  SHF.L.U32 R9, R13, 0x1f, RZ ;  /* 0x0000001f0d097819 */ /* 0x000fe400000006ff */
[----:B------:R-:W-:Y:S02]  /*4550*/  LEA R10, R14, UR21, 0x4 ;  /* 0x000000150e0a7c11 */ /* 0x000fe4000f8e20ff */
[----:B--2---:R-:W2:Y:S02]  /*4560*/  SYNCS.PHASECHK.TRANS64.TRYWAIT P0, [R12+URZ+0xe0], R9 ;  /* 0x0000e0090c0075a7 */ /* 0x004ea400080011ff */
[----:B--2---:R-:W-:Y:S05]  /*4570*/  @!P0 BRA `(.L_x_81) ;  /* 0x0000005c004c8947 */ /* 0x004fea0003800000 */
.L_x_181:
[----:B--2---:R-:W2:Y:S01]  /*4580*/  LDS.128 R8, [R10+0x170] ;  /* 0x000170000a087984 */ /* 0x004ea20000000c00 */
[----:B------:R-:W-:Y:S01]  /*4590*/  UISETP.GE.AND UP0, UPT, UR42, 0x1, UPT ;  /* 0x000000012a00788c */ /* 0x000fe2000bf06270 */
[----:B------:R-:W-:Y:S01]  /*45a0*/  @!PT LDS RZ, [RZ] ;  /* 0x00000000fffff984 */ /* 0x000fe20000000800 */
[----:B------:R-:W-:Y:S01]  /*45b0*/  @!PT LDS RZ, [RZ] ;  /* 0x00000000fffff984 */ /* 0x000fe20000000800 */
[----:B------:R-:W-:Y:S01]  /*45c0*/  @!PT LDS RZ, [RZ] ;  /* 0x00000000fffff984 */ /* 0x000fe20000000800 */
[----:B------:R-:W-:Y:S01]  /*45d0*/  @!PT LDS RZ, [RZ] ;  /* 0x00000000fffff984 */ /* 0x000fe20000000800 */
[----:B------:R3:W-:Y:S06]  /*45e0*/  MEMBAR.ALL.CTA ;  /* 0x0000000000007992 */ /* 0x0007ec0000008000 */
[----:B---3--:R-:W3:Y:S01]  /*45f0*/  FENCE.VIEW.ASYNC.S ;  /* 0x00000000000073c6 */ /* 0x008ee20000000000 */
[----:B--2---:R-:W-:Y:S11]  /*4600*/  LOP3.LUT P0, RZ, R10, 0x1, RZ, 0xc0, !PT ;  /* 0x000000010aff7812 */ /* 0x004ff6000780c0ff */
[----:B------:R-:W-:Y:S02]  /*4610*/  @!UPT UIADD3 URZ, UPT, UPT, URZ, URZ, URZ ;  /* 0x000000fffffff290 */ /* 0x000fe4000fffe0ff */
[----:B---3--:R-:W-:Y:S01]  /*4620*/  VOTEU.ANY UP1, P0 ;  /* 0x0000000000ff7886 */ /* 0x008fe20000020100 */
[----:B------:R-:W-:Y:S11]  /*4630*/  PLOP3.LUT P0, PT, PT, PT, UP1, 0x80, 0x8 ;  /* 0x000000000008781c */ /* 0x000ff60003f0f018 */
[----:B------:R-:W-:Y:S02]  /*4640*/  @!UPT UIADD3 URZ, UPT, UPT, URZ, URZ, URZ ;  /* 0x000000fffffff290 */ /* 0x000fe4000fffe0ff */
[----:B------:R-:W-:Y:S02]  /*4650*/  @P0 SHF.R.U32.HI R0, RZ, 0x10, R9 ;  /* 0x00000010ff000819 */ /* 0x000fe40000011609 */
[----:B------:R-:W-:Y:S02]  /*4660*/  @P0 MOV R6, R8 ;  /* 0x0000000800060202 */ /* 0x000fe40000000f00 */
[----:B------:R-:W-:Y:S01]  /*4670*/  @P0 R2UR UR4, R0 ;  /* 0x00000000000402ca */ /* 0x000fe200000e0000 */
[----:B------:R-:W-:Y:S01]  /*4680*/  VIADD R0, R12, 0xf0 ;  /* 0x000000f00c007836 */ /* 0x000fe20000000000 */
[----:B------:R-:W-:Y:S02]  /*4690*/  @P0 LOP3.LUT R8, R9, 0xffff, RZ, 0xc0, !PT ;  /* 0x0000ffff09080812 */ /* 0x000fe400078ec0ff */
[----:B------:R-:W-:Y:S02]  /*46a0*/  @P0 R2UR UR6, R6 ;  /* 0x00000000060602ca */ /* 0x000fe400000e0000 */
[----:B------:R-:W-:Y:S02]  /*46b0*/  PRMT R0, RZ, 0x654, R0 ;  /* 0x00000654ff007816 */ /* 0x000fe40000000000 */
[----:B------:R-:W-:Y:S02]  /*46c0*/  @P0 R2UR UR5, R8 ;  /* 0x00000000080502ca */ /* 0x000fe400000e0000 */
[----:B------:R2:W-:Y:S03]  /*46d0*/  SYNCS.ARRIVE.TRANS64.RED.A1T0 RZ, [R0+URZ], RZ ;  /* 0x000000ff00ff79a7 */ /* 0x0005e600081004ff */
[----:B------:R-:W-:Y:S04]  /*46e0*/  @UP1 UMOV UR29, UR4 ;  /* 0x00000004001d1c82 */ /* 0x000fe80008000000 */
[----:B------:R-:W-:Y:S04]  /*46f0*/  @UP1 UMOV UR14, UR6 ;  /* 0x00000006000e1c82 */ /* 0x000fe80008000000 */
[----:B------:R-:W-:Y:S01]  /*4700*/  @UP1 UMOV UR13, UR5 ;  /* 0x00000005000d1c82 */ /* 0x000fe20008000000 */
[----:B------:R-:W-:Y:S05]  /*4710*/  BRA.U !UP0, `(.L_x_82) ;  /* 0x0000000108a47547 */ /* 0x000fea000b800000 */
[----:B------:R-:W-:Y:S02]  /*4720*/  UIMAD.WIDE.U32 UR18, UR13, UR47, URZ ;  /* 0x0000002f0d1272a5 */ /* 0x000fe4000f8e00ff */
[----:B------:R-:W-:Y:S02]  /*4730*/  UIMAD.WIDE.U32 UR26, UR14, UR44, URZ ;  /* 0x0000002c0e1a72a5 */ /* 0x000fe4000f8e00ff */
[----:B------:R-:W-:Y:S02]  /*4740*/  USEL UR4, UR30, UR41, !UP5 ;  /* 0x000000291e047287 */ /* 0x000fe4000e800000 */
[----:B------:R-:W-:Y:S02]  /*4750*/  USEL UR7, UR31, UR43, !UP6 ;  /* 0x0000002b1f077287 */ /* 0x000fe4000f000000 */
[----:B-1----:R-:W-:Y:S02]  /*4760*/  UIMAD.WIDE.U32 UR8, UR4, UR22, URZ ;  /* 0x00000016040872a5 */ /* 0x002fe4000f8e00ff */
[----:B------:R-:W-:Y:S01]  /*4770*/  UIMAD.WIDE.U32 UR10, UR7, UR22, URZ ;  /* 0x00000016070a72a5 */ /* 0x000fe2000f8e00ff */
[----:B------:R-:W-:Y:S02]  /*4780*/  UMOV UR5, UR19 ;  /* 0x0000001300057c82 */ /* 0x000fe40008000000 */
[----:B------:R-:W-:Y:S03]  /*4790*/  USHF.R.U32.HI UR6, URZ, UR49, UR5 ;  /* 0x00000031ff067299 */ /* 0x000fe60008011605 */
[----:B------:R-:W-:Y:S01]  /*47a0*/  UMOV UR5, UR27 ;  /* 0x0000001b00057c82 */ /* 0x000fe20008000000 */
[----:B------:R-:W-:Y:S02]  /*47b0*/  USEL UR6, UR13, UR6, !UP5 ;  /* 0x000000060d067287 */ /* 0x000fe4000e800000 */
[----:B------:R-:W-:Y:S03]  /*47c0*/  USHF.R.U32.HI UR12, URZ, UR45, UR5 ;  /* 0x0000002dff0c7299 */ /* 0x000fe60008011605 */
[----:B------:R-:W-:Y:S02]  /*47d0*/  UMOV UR5, UR9 ;  /* 0x0000000900057c82 */ /* 0x000fe40008000000 */
[----:B------:R-:W-:Y:S03]  /*47e0*/  @UP4 USHF.R.U32.HI UR4, URZ, UR23, UR5 ;  /* 0x00000017ff044299 */ /* 0x000fe60008011605 */
[----:B------:R-:W-:Y:S01]  /*47f0*/  UMOV UR5, UR11 ;  /* 0x0000000b00057c82 */ /* 0x000fe20008000000 */
[----:B------:R-:W-:Y:S02]  /*4800*/  UIMAD UR4, UR42, UR4, URZ ;  /* 0x000000042a0472a4 */ /* 0x000fe4000f8e02ff */
[----:B------:R-:W-:Y:S02]  /*4810*/  @UP4 USHF.R.U32.HI UR7, URZ, UR23, UR5 ;  /* 0x00000017ff074299 */ /* 0x000fe40008011605 */
[----:B------:R-:W-:Y:S02]  /*4820*/  UIMAD.WIDE.U32 UR10, UR6, UR22, URZ ;  /* 0x00000016060a72a5 */ /* 0x000fe4000f8e00ff */
[----:B------:R-:W-:Y:S02]  /*4830*/  USEL UR5, UR14, UR12, !UP6 ;  /* 0x0000000c0e057287 */ /* 0x000fe4000f000000 */
[----:B------:R-:W-:Y:S02]  /*4840*/  UIMAD UR8, UR42, UR7, URZ ;  /* 0x000000072a0872a4 */ /* 0x000fe4000f8e02ff */
[----:B------:R-:W-:Y:S03]  /*4850*/  UISETP.GE.AND UP0, UPT, UR6, UR4, UPT ;  /* 0x000000040600728c */ /* 0x000fe6000bf06270 */
[----:B------:R-:W-:Y:S01]  /*4860*/  UMOV UR4, UR11 ;  /* 0x0000000b00047c82 */ /* 0x000fe20008000000 */
[----:B------:R-:W-:Y:S02]  /*4870*/  UISETP.GE.OR UP0, UPT, UR5, UR8, UP0 ;  /* 0x000000080500728c */ /* 0x000fe40008706670 */
[----:B------:R-:W-:Y:S02]  /*4880*/  USHF.R.U32.HI UR4, URZ, UR23, UR4 ;  /* 0x00000017ff047299 */ /* 0x000fe40008011604 */
[----:B------:R-:W-:Y:S02]  /*4890*/  UIMAD.WIDE.U32 UR8, UR5, UR22, URZ ;  /* 0x00000016050872a5 */ /* 0x000fe4000f8e00ff */
[----:B------:R-:W-:Y:S04]  /*48a0*/  USEL UR10, UR6, UR4, !UP4 ;  /* 0x00000004060a7287 */ /* 0x000fe8000e000000 */
[----:B------:R-:W-:Y:S01]  /*48b0*/  UIADD3 UR11, UPT, UPT, -UR10, URZ, URZ ;  /* 0x000000ff0a0b7290 */ /* 0x000fe2000fffe1ff */
[----:B------:R-:W-:Y:S02]  /*48c0*/  @!UP0 UMOV UR4, UR9 ;  /* 0x0000000900048c82 */ /* 0x000fe40008000000 */
[----:B------:R-:W-:Y:S02]  /*48d0*/  @!UP0 USHF.R.U32.HI UR4, URZ, UR23, UR4 ;  /* 0x00000017ff048299 */ /* 0x000fe40008011604 */
[----:B------:R-:W-:Y:S02]  /*48e0*/  UIMAD UR8, UR42, UR11, UR6 ;  /* 0x0000000b2a0872a4 */ /* 0x000fe4000f8e0206 */
[----:B------:R-:W-:Y:S04]  /*48f0*/  @!UP0 USEL UR4, UR5, UR4, !UP4 ;  /* 0x0000000405048287 */ /* 0x000fe8000e000000 */
[----:B------:R-:W-:Y:S02]  /*4900*/  @!UP0 UIMAD UR8, UR7, UR8, UR4 ;  /* 0x00000008070882a4 */ /* 0x000fe4000f8e0204 */
[----:B------:R-:W-:Y:S02]  /*4910*/  @!UP0 UIADD3 UR9, UPT, UPT, UR10, -UR4, URZ ;  /* 0x800000040a098290 */ /* 0x000fe4000fffe0ff */
[----:B------:R-:W-:Y:S02]  /*4920*/  UIADD3 UR4, UPT, UPT, -UR5, URZ, URZ ;  /* 0x000000ff05047290 */ /* 0x000fe4000fffe1ff */
[----:B------:R-:W-:Y:S02]  /*4930*/  UIADD3 UR7, UPT, UPT, -UR6, URZ, URZ ;  /* 0x000000ff06077290 */ /* 0x000fe4000fffe1ff */
[----:B------:R-:W-:Y:S02]  /*4940*/  @!UP0 UIMAD UR6, UR9, UR42, UR5 ;  /* 0x0000002a090682a4 */ /* 0x000fe4000f8e0205 */
[----:B------:R-:W-:Y:S02]  /*4950*/  UIMAD UR14, UR15, UR4, UR14 ;  /* 0x000000040f0e72a4 */ /* 0x000fe4000f8e020e */
[----:B------:R-:W-:Y:S01]  /*4960*/  UIMAD UR13, UR46, UR7, UR13 ;  /* 0x000000072e0d72a4 */ /* 0x000fe2000f8e020d */
[----:B------:R-:W-:Y:S02]  /*4970*/  @!UP0 UMOV UR5, UR8 ;  /* 0x0000000800058c82 */ /* 0x000fe40008000000 */
[----:B------:R-:W-:Y:S02]  /*4980*/  UIMAD UR14, UR5, UR15, UR14 ;  /* 0x0000000f050e72a4 */ /* 0x000fe4000f8e020e */
[----:B------:R-:W-:Y:S11]  /*4990*/  UIMAD UR13, UR6, UR46, UR13 ;  /* 0x0000002e060d72a4 */ /* 0x000ff6000f8e020d */
[----:B------:R-:W-:Y:S01]  /*49a0*/  @!UPT UIADD3 URZ, UPT, UPT, URZ, URZ, URZ ;  /* 0x000000fffffff290 */ /* 0x000fe2000fffe0ff */
.L_x_82:
[----:B------:R-:W3:Y:S01]  /*49b0*/  @!UP2 LDCU.128 UR8, c[0x0][0xb10] ;  /* 0x00016200ff08a7ac */ /* 0x000ee20008000c00 */
[C---:B------:R-:W-:Y:S02]  /*49c0*/  ISETP.NE.U32.AND P1, PT, R4.reuse, RZ, PT ;  /* 0x000000ff0400720c */ /* 0x040fe40003f25070 */
[----:B------:R-:W-:Y:S02]  /*49d0*/  ISETP.NE.U32.AND P0, PT, R4, RZ, PT ;  /* 0x000000ff0400720c */ /* 0x000fe40003f05070 */
[C---:B------:R-:W-:Y:S02]  /*49e0*/  ISETP.NE.AND.EX P1, PT, R5.reuse, RZ, PT, P1 ;  /* 0x000000ff0500720c */ /* 0x040fe40003f25310 */
[----:B------:R-:W-:Y:S01]  /*49f0*/  ISETP.NE.AND.EX P0, PT, R5, RZ, PT, P0 ;  /* 0x000000ff0500720c */ /* 0x000fe20003f05300 */
[----:B------:R-:W4:Y:S01]  /*4a00*/  @!UP2 LDCU UR5, c[0x0][0xb0c] ;  /* 0x00016180ff05a7ac */ /* 0x000f220008000800 */
[----:B------:R-:W-:Y:S01]  /*4a10*/  SHF.L.U32 R9, R15, 0x1f, RZ ;  /* 0x0000001f0f097819 */ /* 0x000fe200000006ff */
[----:B------:R-:W-:Y:S02]  /*4a20*/  USHF.L.U32 UR35, UR16, 0x6, URZ ;  /* 0x0000000610237899 */ /* 0x000fe400080006ff */
[----:B------:R-:W-:Y:S02]  /*4a30*/  USHF.L.U32 UR34, UR20, 0x8, URZ ;  /* 0x0000000814227899 */ /* 0x000fe400080006ff */
[----:B---3--:R-:W-:Y:S07]  /*4a40*/  UIMAD.WIDE.U32 UR6, UR14, UR8, URZ ;  /* 0x000000080e0672a5 */ /* 0x008fee000f8e00ff */
[----:B------:R-:W-:Y:S01]  /*4a50*/  @!UP2 UMOV UR4, UR7 ;  /* 0x000000070004ac82 */ /* 0x000fe20008000000 */
[----:B----4-:R-:W-:Y:S02]  /*4a60*/  @!UP2 UISETP.NE.AND UP0, UPT, UR5, 0x1, UPT ;  /* 0x000000010500a88c */ /* 0x010fe4000bf05270 */
[----:B------:R-:W-:Y:S02]  /*4a70*/  @!UP2 USHF.R.U32.HI UR4, URZ, UR9, UR4 ;  /* 0x00000009ff04a299 */ /* 0x000fe40008011604 */
[----:B------:R-:W-:Y:S02]  /*4a80*/  UIMAD.WIDE.U32 UR6, UR13, UR11, URZ ;  /* 0x0000000b0d0672a5 */ /* 0x000fe4000f8e00ff */
[----:B------:R-:W-:Y:S02]  /*4a90*/  @!UP2 USEL UR8, UR14, UR4, !UP0 ;  /* 0x000000040e08a287 */ /* 0x000fe4000c000000 */
[----:B------:R-:W-:Y:S03]  /*4aa0*/  @!UP2 UISETP.NE.AND UP0, UPT, UR10, 0x1, UPT ;  /* 0x000000010a00a88c */ /* 0x000fe6000bf05270 */
[----:B------:R-:W-:Y:S02]  /*4ab0*/  @!UP2 UMOV UR6, UR7 ;  /* 0x000000070006ac82 */ /* 0x000fe40008000000 */
[----:B------:R-:W3:Y:S02]  /*4ac0*/  @!UP2 LDCU UR4, c[0x0][0xb20] ;  /* 0x00016400ff04a7ac */ /* 0x000ee40008000800 */
[----:B---3--:R-:W-:Y:S04]  /*4ad0*/  @!UP2 USHF.R.U32.HI UR6, URZ, UR4, UR6 ;  /* 0x00000004ff06a299 */ /* 0x008fe80008011606 */
[----:B------:R-:W-:Y:S04]  /*4ae0*/  @!UP2 USEL UR6, UR13, UR6, !UP0 ;  /* 0x000000060d06a287 */ /* 0x000fe8000c000000 */
[----:B------:R-:W-:Y:S02]  /*4af0*/  @!UP2 UIADD3 UR4, UPT, UPT, -UR8, UR6, URZ ;  /* 0x000000060804a290 */ /* 0x000fe4000fffe1ff */
[----:B------:R-:W-:Y:S02]  /*4b00*/  @!UP2 UIADD3 UR6, UPT, UPT, UR8, -UR6, URZ ;  /* 0x800000060806a290 */ /* 0x000fe4000fffe0ff */
[----:B------:R-:W-:Y:S02]  /*4b10*/  @!UP2 UIMAD UR14, UR4, UR5, UR14 ;  /* 0x00000005040ea2a4 */ /* 0x000fe4000f8e020e */
[----:B------:R-:W-:Y:S01]  /*4b20*/  @!UP2 UIMAD UR13, UR6, UR10, UR13 ;  /* 0x0000000a060da2a4 */ /* 0x000fe2000f8e020d */
[----:B------:R-:W-:Y:S11]  /*4b30*/  BRA.U UP3, `(.L_x_83) ;  /* 0x0000000103107547 */ /* 0x000ff6000b800000 */
[----:B--2---:R-:W-:Y:S04]  /*4b40*/  MOV R0, UR48 ;  /* 0x0000003000007c02 */ /* 0x004fe80008000f00 */
[----:B------:R-:W-:Y:S04]  /*4b50*/  SHF.L.U32 R11, R0, 0x1f, RZ ;  /* 0x0000001f000b7819 */ /* 0x000fe800000006ff */
[----:B------:R-:W2:Y:S02]  /*4b60*/  SYNCS.PHASECHK.TRANS64.TRYWAIT P2, [UR21+0xd8], R11 ;  /* 0x0000d80bff0075a7 */ /* 0x000ea40008041115 */
[----:B--2---:R-:W-:Y:S05]  /*4b70*/  @!P2 BRA `(.L_x_84) ;  /* 0x0000005400e0a947 */ /* 0x004fea0003800000 */
.L_x_83:
[----:B------:R-:W-:Y:S05]  /*4b80*/  @!P1 BRA `(.L_x_85) ;  /* 0x0000000000309947 */ /* 0x000fea0003800000 */
[----:B------:R-:W-:Y:S01]  /*4b90*/  ISETP.NE.U32.AND P1, PT, R2, RZ, PT ;  /* 0x000000ff0200720c */ /* 0x000fe20003f25070 */
[----:B------:R-:W3:Y:S01]  /*4ba0*/  LDCU.64 UR4, c[0x0][0x358] ;  /* 0x00006b00ff0477ac */ /* 0x000ee20008000a00 */
[----:B------:R-:W-:Y:S02]  /*4bb0*/  IMAD.MOV.U32 R81, RZ, RZ, 0x1 ;  /* 0x00000001ff517424 */ /* 0x000fe400078e00ff */
[----:B------:R-:W-:Y:S11]  /*4bc0*/  ISETP.NE.AND.EX P1, PT, R3, RZ, PT, P1 ;  /* 0x000000ff0300720c */ /* 0x000ff60003f25310 */
[----:B------:R-:W-:Y:S02]  /*4bd0*/  @!UPT UIADD3 URZ, UPT, UPT, URZ, URZ, URZ ;  /* 0x000000fffffff290 */ /* 0x000fe4000fffe0ff */
[----:B--2---:R-:W2:Y:S01]  /*4be0*/  @P1 LDC.64 R10, c[0x0][0x888] ;  /* 0x00022200ff0a1b82 */ /* 0x004ea20000000a00 */
[----:B------:R-:W-:Y:S04]  /*4bf0*/  @P1 IMAD R0, R4, UR36, RZ ;  /* 0x0000002404001c24 */ /* 0x000fe8000f8e02ff */
[----:B--2---:R-:W-:Y:S04]  /*4c00*/  @P1 IMAD.WIDE R10, R0, 0x4, R10 ;  /* 0x00000004000a1825 */ /* 0x004fe800078e020a */
[----:B------:R-:W-:Y:S01]  /*4c10*/  HFMA2 R0, -RZ, RZ, 0, 5.9604644775390625e-08 ;  /* 0x00000001ff007431 */ /* 0x000fe200000001ff */
[----:B---3-5:R3:W5:Y:S04]  /*4c20*/  @P1 LDG.E R41, desc[UR4][R10.64] ;  /* 0x000000040a291981 */ /* 0x028768000c1e1900 */
[----:B------:R-:W-:Y:S01]  /*4c30*/  @!P1 PRMT R81, R0, 0x7610, R81 ;  /* 0x0000761000519816 */ /* 0x000fe20000000051 */
[----:B---3--:R-:W4:Y:S06]  /*4c40*/  @!P1 LDC R41, c[0x0][0x880] ;  /* 0x00022000ff299b82 */ /* 0x008f2c0000000800 */
.L_x_85:
[----:B----45:R-:W-:Y:S01]  /*4c50*/  @!P0 FSETP.EQ.AND P1, PT, R41, RZ, PT ;  /* 0x000000ff2900820b */ /* 0x030fe20003f22000 */
[----:B------:R-:W-:Y:S01]  /*4c60*/  @!UPT UIADD3 URZ, UPT, UPT, URZ, URZ, URZ ;  /* 0x000000fffffff290 */ /* 0x000fe2000fffe0ff */
[----:B------:R-:W-:Y:S11]  /*4c70*/  @!P0 BRA `(.L_x_86) ;  /* 0x0000000000188947 */ /* 0x000ff60003800000 */
[----:B------:R-:W-:Y:S02]  /*4c80*/  LOP3.LUT P0, RZ, R81, 0xff, RZ, 0xc0, !PT ;  /* 0x000000ff51ff7812 */ /* 0x000fe4000780c0ff */
[----:B------:R-:W-:Y:S04]  /*4c90*/  ISETP.NE.U32.AND P1, PT, R2, RZ, PT ;  /* 0x000000ff0200720c */ /* 0x000fe80003f25070 */
[----:B------:R-:W-:Y:S04]  /*4ca0*/  ISETP.NE.AND.EX P1, PT, R3, RZ, PT, P1 ;  /* 0x000000ff0300720c */ /* 0x000fe80003f25310 */
[----:B------:R-:W-:Y:S03]  /*4cb0*/  PLOP3.LUT P1, PT, P1, PT, PT, 0x8, 0x80 ;  /* 0x000000000080781c */ /* 0x000fe60000f2e170 */
[----:B------:R-:W-:Y:S11]  /*4cc0*/  @P0 FSETP.EQ.AND P1, PT, R41, RZ, PT ;  /* 0x000000ff2900020b */ /* 0x000ff60003f22000 */
[----:B------:R-:W-:Y:S02]  /*4cd0*/  @!UPT UIADD3 URZ, UPT, UPT, URZ, URZ, URZ ;  /* 0x000000fffffff290 */ /* 0x000fe4000fffe0ff */
.L_x_86:
[----:B------:R-:W3:Y:S01]  /*4ce0*/  SYNCS.PHASECHK.TRANS64.TRYWAIT P2, [UR21+0xb0], R9 ;  /* 0x0000b009ff0075a7 */ /* 0x000ee20008041115 */
[----:B------:R-:W-:Y:S04]  /*4cf0*/  ELECT P0, URZ, PT ;  /* 0x0000000000ff782f */ /* 0x000fe80003800000 */
[----:B------:R-:W-:Y:S11]  /*4d00*/  PLOP3.LUT P1, PT, P1, P0, PT, 0xf2, 0x2f ;  /* 0x00000000002f781c */ /* 0x000ff60000f21e72 */
[----:B------:R-:W-:Y:S02]  /*4d10*/  @!UPT UIADD3 URZ, UPT, UPT, URZ, URZ, URZ ;  /* 0x000000fffffff290 */ /* 0x000fe4000fffe0ff */
[----:B------:R-:W-:Y:S05]  /*4d20*/  @!P1 IADD3 R8, P0, PT, R16, 0x580, RZ ;  /* 0x0000058010089810 */ /* 0x000fea0007f1e0ff */
[----:B------:R-:W-:Y:S01]  /*4d30*/  @!P1 IMAD.X R6, RZ, RZ, R17, P0 ;  /* 0x000000ffff069224 */ /* 0x000fe200000e0611 */
[----:B---3--:R-:W-:Y:S07]  /*4d40*/  @!P2 BRA `(.L_x_87) ;  /* 0x000000540084a947 */ /* 0x008fee0003800000 */
.L_x_184:
[----:B------:R-:W-:Y:S01]  /*4d50*/  @!P1 R2UR UR5, R8 ;  /* 0x00000000080592ca */ /* 0x000fe200000e0000 */
[----:B------:R-:W-:Y:S01]  /*4d60*/  VOTEU.ALL UP0, P1 ;  /* 0x0000000000ff7886 */ /* 0x000fe20000800000 */
[----:B------:R-:W-:Y:S01]  /*4d70*/  @!P1 R2UR UR4, R6 ;  /* 0x00000000060492ca */ /* 0x000fe200000e0000 */
[----:B--2---:R-:W-:Y:S01]  /*4d80*/  @!P1 IMAD.MOV.U32 R0, RZ, RZ, 0x2000 ;  /* 0x00002000ff009424 */ /* 0x004fe200078e00ff */
[----:B------:R-:W-:Y:S01]  /*4d90*/  UMOV UR6, 0x0 ;  /* 0x0000000000067882 */ /* 0x000fe20000000000 */
[----:B------:R-:W-:Y:S01]  /*4da0*/  UMOV UR7, 0x10000000 ;  /* 0x1000000000077882 */ /* 0x000fe20000000000 */
[----:B------:R-:W-:Y:S01]  /*4db0*/  @!UP0 UIADD3 UR32, UPT, UPT, UR21, 0x400, URZ ;  /* 0x0000040015208890 */ /* 0x000fe2000fffe0ff */
[----:B------:R-:W-:Y:S01]  /*4dc0*/  @!P1 IADD3 R8, P0, PT, R16, 0x580, RZ ;  /* 0x0000058010089810 */ /* 0x000fe20007f1e0ff */
[----:B------:R-:W-:Y:S04]  /*4dd0*/  VOTEU.ALL UP0, P1 ;  /* 0x0000000000ff7886 */ /* 0x000fe80000800000 */
[----:B------:R-:W-:Y:S02]  /*4de0*/  @!P1 IMAD.X R6, RZ, RZ, R17, P0 ;  /* 0x000000ffff069224 */ /* 0x000fe400000e0611 */
[----:B------:R-:W-:Y:S02]  /*4df0*/  IMAD.U32 R10, RZ, RZ, UR5 ;  /* 0x00000005ff0a7e24 */ /* 0x000fe4000f8e00ff */
[----:B------:R-:W-:Y:S03]  /*4e00*/  IMAD.U32 R11, RZ, RZ, UR4 ;  /* 0x00000004ff0b7e24 */ /* 0x000fe6000f8e00ff */
[----:B------:R-:W-:Y:S02]  /*4e10*/  @!P1 R2UR UR4, R10 ;  /* 0x000000000a0492ca */ /* 0x000fe400000e0000 */
[----:B------:R-:W-:Y:S11]  /*4e20*/  @!P1 R2UR UR5, R11 ;  /* 0x000000000b0592ca */ /* 0x000ff600000e0000 */
[----:B------:R-:W-:Y:S02]  /*4e30*/  @!UPT UIADD3 URZ, UPT, UPT, URZ, URZ, URZ ;  /* 0x000000fffffff290 */ /* 0x000fe4000fffe0ff */
[----:B------:R2:W-:Y:S01]  /*4e40*/  @!UP0 UTMALDG.3D [UR32], [UR4], desc[UR6] ;  /* 0x00000620040085b4 */ /* 0x0005e20008011000 */
[----:B------:R2:W-:Y:S01]  /*4e50*/  @!P1 SYNCS.ARRIVE.TRANS64.RED.A0TR RZ, [UR21+0x90], R0 ;  /* 0x00009000ffff99a7 */ /* 0x0005e20008300415 */
[----:B------:R-:W-:Y:S01]  /*4e60*/  SYNCS.ARRIVE.TRANS64.RED.A1T0 RZ, [UR40], RZ ;  /* 0x000000ffffff79a7 */ /* 0x000fe20008100428 */
[----:B------:R-:W3:Y:S02]  /*4e70*/  SYNCS.PHASECHK.TRANS64.TRYWAIT P2, [UR21+0xb8], R9 ;  /* 0x0000b809ff0075a7 */ /* 0x000ee40008041115 */
[----:B--23--:R-:W-:Y:S05]  /*4e80*/  @!P2 BRA `(.L_x_88) ;  /* 0x00000054004ca947 */ /* 0x00cfea0003800000 */
.L_x_186:
        /* <DEDUP_REMOVED lines=8> */
[----:B------:R-:W-:Y:S01]  /*4f10*/  @!UP0 UIADD3 UR24, UPT, UPT, UR21, 0x2400, URZ ;  /* 0x0000240015188890 */ /* 0x000fe2000fffe0ff */
[----:B------:R-:W-:Y:S01]  /*4f20*/  VOTEU.ALL UP0, P1 ;  /* 0x0000000000ff7886 */ /* 0x000fe20000800000 */
[----:B------:R-:W-:Y:S01]  /*4f30*/  UMOV UR27, UR35 ;  /* 0x00000023001b7c82 */ /* 0x000fe20008000000 */
[----:B------:R-:W-:Y:S02]  /*4f40*/  UMOV UR28, UR36 ;  /* 0x00000024001c7c82 */ /* 0x000fe40008000000 */
[----:B------:R-:W-:Y:S02]  /*4f50*/  IMAD.U32 R10, RZ, RZ, UR5 ;  /* 0x00000005ff0a7e24 */ /* 0x000fe4000f8e00ff */
[----:B------:R-:W-:Y:S02]  /*4f60*/  IMAD.U32 R11, RZ, RZ, UR4 ;  /* 0x00000004ff0b7e24 */ /* 0x000fe4000f8e00ff */
[----:B------:R-:W-:Y:S01]  /*4f70*/  @!P1 IMAD.X R6, RZ, RZ, R17, P0 ;  /* 0x000000ffff069224 */ /* 0x000fe200000e0611 */
        /* <DEDUP_REMOVED lines=8> */
.L_x_188:
[----:B------:R-:W-:Y:S01]  /*5000*/  @!P1 R2UR UR5, R8 ;  /* 0x00000000080592ca */ /* 0x000fe200000e0000 */
[----:B------:R-:W-:Y:S01]  /*5010*/  VOTEU.ALL UP0, P1 ;  /* 0x0000000000ff7886 */ /* 0x000fe20000800000 */
[----:B------:R-:W-:Y:S01]  /*5020*/  @!P1 R2UR UR4, R6 ;  /* 0x00000000060492ca */ /* 0x000fe200000e0000 */
[----:B--2---:R-:W-:Y:S01]  /*5030*/  @!P1 IMAD.MOV.U32 R0, RZ, RZ, 0x2000 ;  /* 0x00002000ff009424 */ /* 0x004fe200078e00ff */
[----:B------:R-:W-:Y:S01]  /*5040*/  UMOV UR6, 0x0 ;  /* 0x0000000000067882 */ /* 0x000fe20000000000 */
[----:B------:R-:W-:Y:S01]  /*5050*/  UMOV UR7, 0x10000000 ;  /* 0x1000000000077882 */ /* 0x000fe20000000000 */
[----:B------:R-:W-:Y:S01]  /*5060*/  @!UP0 UIADD3 UR18, UPT, UPT, UR34, 0x80, URZ ;  /* 0x0000008022128890 */ /* 0x000fe2000fffe0ff */
[----:B------:R-:W-:Y:S01]  /*5070*/  VIADD R14, R14, 0x1 ;  /* 0x000000010e0e7836 */ /* 0x000fe20000000000 */
[----:B------:R-:W-:Y:S01]  /*5080*/  @!UP0 UIADD3 UR16, UPT, UPT, UR21, 0x4400, URZ ;  /* 0x0000440015108890 */ /* 0x000fe2000fffe0ff */
[----:B------:R-:W-:Y:S01]  /*5090*/  VOTEU.ALL UP0, P1 ;  /* 0x0000000000ff7886 */ /* 0x000fe20000800000 */
[----:B------:R-:W-:Y:S01]  /*50a0*/  UMOV UR19, UR35 ;  /* 0x0000002300137c82 */ /* 0x000fe20008000000 */
[----:B------:R-:W-:Y:S02]  /*50b0*/  UMOV UR20, UR36 ;  /* 0x0000002400147c82 */ /* 0x000fe40008000000 */
        /* <DEDUP_REMOVED lines=10> */
.L_x_190:
[----:B------:R-:W-:Y:S01]  /*5160*/  @!P1 IADD3 R6, P0, PT, R16, 0x580, RZ ;  /* 0x0000058010069810 */ /* 0x000fe20007f1e0ff */
[----:B------:R-:W-:Y:S01]  /*5170*/  VOTEU.ALL UP0, P1 ;  /* 0x0000000000ff7886 */ /* 0x000fe20000800000 */
[----:B------:R-:W-:Y:S01]  /*5180*/  UMOV UR6, 0x0 ;  /* 0x0000000000067882 */ /* 0x000fe20000000000 */
[----:B------:R-:W-:Y:S01]  /*5190*/  UMOV UR7, 0x10000000 ;  /* 0x1000000000077882 */ /* 0x000fe20000000000 */
[----:B------:R-:W-:Y:S01]  /*51a0*/  @!P1 R2UR UR5, R6 ;  /* 0x00000000060592ca */ /* 0x000fe200000e0000 */
[----:B--2---:R-:W-:Y:S01]  /*51b0*/  @!P1 IMAD.X R0, RZ, RZ, R17, P0 ;  /* 0x000000ffff009224 */ /* 0x004fe200000e0611 */
[----:B------:R-:W-:Y:S01]  /*51c0*/  @!UP0 UIADD3 UR10, UPT, UPT, UR34, 0xc0, URZ ;  /* 0x000000c0220a8890 */ /* 0x000fe2000fffe0ff */
[----:B------:R-:W-:Y:S01]  /*51d0*/  R2UR UR18, R83 ;  /* 0x00000000531272ca */ /* 0x000fe200000e0000 */
[----:B------:R-:W-:Y:S01]  /*51e0*/  @!UP0 UIADD3 UR8, UPT, UPT, UR21, 0x6400, URZ ;  /* 0x0000640015088890 */ /* 0x000fe2000fffe0ff */
[----:B------:R-:W-:Y:S01]  /*51f0*/  R2UR UR16, R84 ;  /* 0x00000000541072ca */ /* 0x000fe200000e0000 */
[----:B------:R-:W-:Y:S01]  /*5200*/  @!UP0 UIADD3 UR9, UPT, UPT, UR21, 0xa8, URZ ;  /* 0x000000a815098890 */ /* 0x000fe2000fffe0ff */
[----:B------:R-:W-:Y:S01]  /*5210*/  @!P1 R2UR UR4, R0 ;  /* 0x00000000000492ca */ /* 0x000fe200000e0000 */
[----:B------:R-:W-:Y:S01]  /*5220*/  VOTEU.ALL UP0, P1 ;  /* 0x0000000000ff7886 */ /* 0x000fe20000800000 */
[----:B------:R-:W-:Y:S01]  /*5230*/  UMOV UR11, UR35 ;  /* 0x00000023000b7c82 */ /* 0x000fe20008000000 */
[----:B------:R-:W-:Y:S01]  /*5240*/  UMOV UR12, UR36 ;  /* 0x00000024000c7c82 */ /* 0x000fe20008000000 */
[C---:B------:R-:W-:Y:S01]  /*5250*/  ISETP.NE.AND P0, PT, R14.reuse, 0x2, PT ;  /* 0x000000020e00780c */ /* 0x040fe20003f05270 */
[----:B------:R-:W-:Y:S01]  /*5260*/  UPLOP3.LUT UP3, UPT, UPT, UPT, UPT, 0x80, 0x8 ;  /* 0x000000000008789c */ /* 0x000fe20003f6f070 */
[----:B------:R-:W-:Y:S01]  /*5270*/  IMAD.U32 R8, RZ, RZ, UR5 ;  /* 0x00000005ff087e24 */ /* 0x000fe2000f8e00ff */
[----:B------:R-:W-:Y:S01]  /*5280*/  LOP3.LUT R15, R15, 0x1, RZ, 0x3c, !PT ;  /* 0x000000010f0f7812 */ /* 0x000fe200078e3cff */
[----:B------:R-:W-:Y:S01]  /*5290*/  UMOV UR36, UR29 ;  /* 0x0000001d00247c82 */ /* 0x000fe20008000000 */
[----:B------:R-:W-:Y:S01]  /*52a0*/  SEL R0, RZ, 0x1, P0 ;  /* 0x00000001ff007807 */ /* 0x000fe20000000000 */
[----:B------:R-:W-:Y:S01]  /*52b0*/  UIADD3 UR20, UPT, UPT, UR13, UR18, URZ ;  /* 0x000000120d147290 */ /* 0x000fe2000fffe0ff */
[----:B------:R-:W-:Y:S01]  /*52c0*/  SEL R14, R14, RZ, P0 ;  /* 0x000000ff0e0e7207 */ /* 0x000fe20000000000 */
[----:B------:R-:W-:Y:S01]  /*52d0*/  UIADD3 UR16, UPT, UPT, UR14, UR16, URZ ;  /* 0x000000100e107290 */ /* 0x000fe2000fffe0ff */
[----:B------:R-:W-:Y:S01]  /*52e0*/  IMAD.U32 R9, RZ, RZ, UR4 ;  /* 0x00000004ff097e24 */ /* 0x000fe2000f8e00ff */
[----:B------:R-:W-:Y:S02]  /*52f0*/  @!P1 R2UR UR4, R8 ;  /* 0x00000000080492ca */ /* 0x000fe400000e0000 */
[----:B------:R-:W-:Y:S02]  /*5300*/  LOP3.LUT R13, R13, R0, RZ, 0x3c, !PT ;  /* 0x000000000d0d7212 */ /* 0x000fe400078e3cff */
[----:B------:R-:W-:Y:S11]  /*5310*/  @!P1 R2UR UR5, R9 ;  /* 0x00000000090592ca */ /* 0x000ff600000e0000 */
[----:B------:R-:W-:Y:S02]  /*5320*/  @!UPT UIADD3 URZ, UPT, UPT, URZ, URZ, URZ ;  /* 0x000000fffffff290 */ /* 0x000fe4000fffe0ff */
[----:B------:R2:W-:Y:S01]  /*5330*/  @!UP0 UTMALDG.3D [UR8], [UR4], desc[UR6] ;  /* 0x00000608040085b4 */ /* 0x0005e20008011000 */
[----:B------:R2:W-:Y:S01]  /*5340*/  @!P1 SYNCS.ARRIVE.TRANS64.RED.A0TR RZ, [UR21+0xa8], R7 ;  /* 0x0000a807ffff99a7 */ /* 0x0005e20008300415 */
[----:B------:R-:W-:Y:S01]  /*5350*/  SYNCS.ARRIVE.TRANS64.RED.A1T0 RZ, [UR37], RZ ;  /* 0x000000ffffff79a7 */ /* 0x000fe20008100425 */
[----:B------:R-:W-:Y:S05]  /*5360*/  BRA.U UP1, `(.L_x_91) ;  /* 0xfffffff101707547 */ /* 0x000fea000b83ffff */
[----:B------:R-:W-:-:S04]  /*5370*/  SHF.L.U32 R3, R15, 0x1f, RZ ;  /* 0x0000001f0f037819 */ /* 0x000fc800000006ff */
[----:B------:R-:W3:Y:S02]  /*5380*/  SYNCS.PHASECHK.TRANS64.TRYWAIT P0, [UR21+0xb0], R3 ;  /* 0x0000b003ff0075a7 */ /* 0x000ee40008001115 */
[----:B---3--:R-:W-:Y:S05]  /*5390*/  @!P0 BRA `(.L_x_92) ;  /* 0x0000005000508947 */ /* 0x008fea0003800000 */
.L_x_192:
[----:B------:R-:W4:Y:S02]  /*53a0*/  SYNCS.PHASECHK.TRANS64.TRYWAIT P0, [UR21+0xb8], R3 ;  /* 0x0000b803ff0075a7 */ /* 0x000f240008001115 */
[----:B----4-:R-:W-:Y:S05]  /*53b0*/  @!P0 BRA `(.L_x_93) ;  /* 0x0000005000608947 */ /* 0x010fea0003800000 */
.L_x_194:
[----:B------:R-:W4:Y:S02]  /*53c0*/  SYNCS.PHASECHK.TRANS64.TRYWAIT P0, [UR21+0xc0], R3 ;  /* 0x0000c003ff0075a7 */ /* 0x000f240008001115 */
[----:B----4-:R-:W-:Y:S05]  /*53d0*/  @!P0 BRA `(.L_x_94) ;  /* 0x0000005000708947 */ /* 0x010fea0003800000 */
.L_x_196:
[----:B---3--:R-:W-:-:S07]  /*53e0*/  MOV R0, UR21 ;  /* 0x0000001500007c02 */ /* 0x008fce0008000f00 */
.L_x_95:
[----:B---3--:R-:W-:-:S04]  /*53f0*/  SHF.L.U32 R3, R15, 0x1f, RZ ;  /* 0x0000001f0f037819 */ /* 0x008fc800000006ff */
[----:B------:R3:W4:Y:S03]  /*5400*/  SYNCS.PHASECHK.TRANS64.TRYWAIT P0, [R0+URZ+0xc8], R3 ;  /* 0x0000c803000075a7 */ /* 0x00072600080011ff */
[----:B----4-:R-:W-:Y:S05]  /*5410*/  @!P0 NANOSLEEP.SYNCS 0x989680 ;  /* 0x009896800000895d */ /* 0x010fea0003900000 */
[----:B------:R-:W4:Y:S02]  /*5420*/  @!P0 SYNCS.PHASECHK.TRANS64 P0, [R0+URZ+0xc8], R3 ;  /* 0x0000c803000085a7 */ /* 0x000f2400080010ff */
[----:B-12-4-:R-:W-:Y:S05]  /*5430*/  @P0 EXIT ;  /* 0x000000000000094d */ /* 0x016fea0003800000 */
[----:B------:R-:W-:Y:S05]  /*5440*/  BRA `(.L_x_95) ;  /* 0xfffffffc00e87947 */ /* 0x000fea000383ffff */
.L_x_80:
[----:B------:R-:W-:-:S06]  /*5450*/  UISETP.GE.AND UP0, UPT, UR17, 0x4, UPT ;  /* 0x000000041100788c */ /* 0x000fcc000bf06270 */
[----:B------:R-:W-:-:S13]  /*5460*/  PLOP3.LUT P0, PT, PT, PT, UP0, 0x80, 0x8 ;  /* 0x000000000008781c */ /* 0x000fda0003f0f008 */
[----:B-1----:R-:W-:Y:S05]  /*5470*/  @!P0 EXIT ;  /* 0x000000000000894d */ /* 0x002fea0003800000 */
[----:B------:R-:W1:Y:S08]  /*5480*/  S2UR UR4, SR_CgaCtaId ;  /* 0x00000000000479c3 */ /* 0x000e700000008800 */
[----:B------:R-:W-:Y:S01]  /*5490*/  BAR.SYNC.DEFER_BLOCKING 0x6, 0xa0 ;  /* 0x0182800000007b1d */ /* 0x000fe20000010000 */
[C---:B------:R-:W-:Y:S01]  /*54a0*/  IMAD.SHL.U32 R5, R94.reuse, 0x40, RZ ;  /* 0x000000405e057824 */ /* 0x040fe200078e00ff */
[C---:B------:R-:W-:Y:S01]  /*54b0*/  R2P PR, R94.reuse, 0x6 ;  /* 0x000000065e007804 */ /* 0x040fe20000000000 */
[C---:B------:R-:W-:Y:S01]  /*54c0*/  IMAD.SHL.U32 R2, R94.reuse, 0x8, RZ ;  /* 0x000000085e027824 */ /* 0x040fe200078e00ff */
[----:B------:R-:W-:Y:S01]  /*54d0*/  CS2R R88, SRZ ;  /* 0x0000000000587805 */ /* 0x000fe2000001ff00 */
[----:B------:R-:W-:Y:S01]  /*54e0*/  IMAD.U32 R37, R94, 0x10000, RZ ;  /* 0x000100005e257824 */ /* 0x000fe200078e00ff */
[----:B------:R-:W-:-:S02]  /*54f0*/  UMOV UR44, 0x400 ;  /* 0x00000400002c7882 */ /* 0x000fc40000000000 */
[----:B------:R-:W2:Y:S01]  /*5500*/  LDC.64 R78, c[0x0][0x8b0] ;  /* 0x00022c00ff4e7b82 */ /* 0x000ea20000000a00 */
[C---:B------:R-:W-:Y:S01]  /*5510*/  LOP3.LUT R3, R5.reuse, 0x1c0, RZ, 0xc0, !PT ;  /* 0x000001c005037812 */ /* 0x040fe200078ec0ff */
[----:B------:R-:W-:Y:S01]  /*5520*/  IMAD.SHL.U32 R80, R94, 0x20, RZ ;  /* 0x000000205e507824 */ /* 0x000fe200078e00ff */
[----:B------:R-:W-:Y:S01]  /*5530*/  LOP3.LUT R5, R5, 0x200, RZ, 0xc0, !PT ;  /* 0x0000020005057812 */ /* 0x000fe200078ec0ff */
[----:B------:R-:W-:Y:S01]  /*5540*/  IMAD.MOV.U32 R92, RZ, RZ, 0x20 ;  /* 0x00000020ff5c7424 */ /* 0x000fe200078e00ff */
[----:B------:R-:W-:Y:S01]  /*5550*/  LOP3.LUT R2, R3, 0x38, R2, 0xf8, !PT ;  /* 0x0000003803027812 */ /* 0x000fe200078ef802 */
[----:B------:R-:W-:Y:S01]  /*5560*/  IMAD.MOV.U32 R91, RZ, RZ, 0x1 ;  /* 0x00000001ff5b7424 */ /* 0x000fe200078e00ff */
[----:B------:R-:W-:Y:S01]  /*5570*/  SHF.R.U32.HI R3, RZ, 0x1, R94 ;  /* 0x00000001ff037819 */ /* 0x000fe2000001165e */
[----:B------:R-:W3:Y:S01]  /*5580*/  LDC.64 R76, c[0x0][0x8a8] ;  /* 0x00022a00ff4c7b82 */ /* 0x000ee20000000a00 */
[----:B------:R-:W-:Y:S01]  /*5590*/  LOP3.LUT R37, R37, 0x600000, RZ, 0xc0, !PT ;  /* 0x0060000025257812 */ /* 0x000fe200078ec0ff */
[----:B------:R-:W-:Y:S01]  /*55a0*/  IMAD.MOV.U32 R36, RZ, RZ, RZ ;  /* 0x000000ffff247224 */ /* 0x000fe200078e00ff */
[----:B------:R-:W-:Y:S01]  /*55b0*/  LOP3.LUT R80, R5, 0xc00, R80, 0xf8, !PT ;  /* 0x00000c0005507812 */ /* 0x000fe200078ef850 */
[----:B------:R-:W-:Y:S01]  /*55c0*/  IMAD.MOV.U32 R90, RZ, RZ, RZ ;  /* 0x000000ffff5a7224 */ /* 0x000fe200078e00ff */
[----:B------:R-:W-:Y:S01]  /*55d0*/  LOP3.LUT R3, R2, 0x8, R3, 0x78, !PT ;  /* 0x0000000802037812 */ /* 0x000fe200078e7803 */
[----:B------:R-:W4:Y:S01]  /*55e0*/  LDCU UR59, c[0x0][0x370] ;  /* 0x00006e00ff3b77ac */ /* 0x000f220008000800 */
[----:B------:R-:W-:-:S02]  /*55f0*/  SEL R93, R92, 0xffffffe0, !P2 ;  /* 0xffffffe05c5d7807 */ /* 0x000fc40005000000 */
[----:B------:R-:W-:Y:S01]  /*5600*/  LOP3.LUT R80, R80, R3, RZ, 0xfc, !PT ;  /* 0x0000000350507212 */ /* 0x000fe200078efcff */
[----:B-1----:R-:W-:Y:S01]  /*5610*/  ULEA UR44, UR4, UR44, 0x18 ;  /* 0x0000002c042c7291 */ /* 0x002fe2000f8ec0ff */
[----:B------:R-:W-:Y:S01]  /*5620*/  LOP3.LUT R94, R94, 0x60, RZ, 0xc0, !PT ;  /* 0x000000605e5e7812 */ /* 0x000fe200078ec0ff */
[----:B------:R-:W1:Y:S01]  /*5630*/  LDCU UR43, c[0x0][0xb0c] ;  /* 0x00016180ff2b77ac */ /* 0x000e620008000800 */
[----:B------:R-:W-:Y:S01]  /*5640*/  SEL R92, R92, 0xffffffe0, !P1 ;  /* 0xffffffe05c5c7807 */ /* 0x000fe20004800000 */
[----:B------:R-:W-:Y:S01]  /*5650*/  UIADD3 UR4, UPT, UPT, UR44, 0x400, URZ ;  /* 0x000004002c047890 */ /* 0x000fe2000fffe0ff */
[----:B------:R-:W1:Y:S04]  /*5660*/  LDCU UR39, c[0x0][0xb30] ;  /* 0x00016600ff2777ac */ /* 0x000e680008000800 */
[----:B------:R-:W4:Y:S01]  /*5670*/  LDS R0, [UR44+0x190] ;  /* 0x0001902cff007984 */ /* 0x000f220008000800 */
[----:B------:R-:W-:Y:S01]  /*5680*/  IMAD.U32 R86, RZ, RZ, UR4 ;  /* 0x00000004ff567e24 */ /* 0x000fe2000f8e00ff */
[----:B------:R-:W1:Y:S01]  /*5690*/  LDCU.64 UR56, c[0x0][0x888] ;  /* 0x00011100ff3877ac */ /* 0x000e620008000a00 */
[----:B------:R-:W1:Y:S01]  /*56a0*/  LDCU.64 UR40, c[0x0][0xb28] ;  /* 0x00016500ff2877ac */ /* 0x000e620008000a00 */
[----:B------:R-:W1:Y:S01]  /*56b0*/  LDCU.64 UR62, c[0x0][0x890] ;  /* 0x00011200ff3e77ac */ /* 0x000e620008000a00 */
[----:B------:R-:W1:Y:S01]  /*56c0*/  LDCU.128 UR52, c[0x0][0xb10] ;  /* 0x00016200ff3477ac */ /* 0x000e620008000c00 */
[----:B------:R-:W1:Y:S01]  /*56d0*/  LDCU UR58, c[0x0][0x374] ;  /* 0x00006e80ff3a77ac */ /* 0x000e620008000800 */
[----:B------:R-:W-:Y:S01]  /*56e0*/  UMOV UR47, URZ ;  /* 0x000000ff002f7c82 */ /* 0x000fe20008000000 */
[----:B------:R-:W-:Y:S01]  /*56f0*/  UMOV UR46, URZ ;  /* 0x000000ff002e7c82 */ /* 0x000fe20008000000 */
[----:B-1234-:R-:W-:-:S07]  /*5700*/  IMAD.IADD R37, R0, 0x1, R37 ;  /* 0x0000000100257824 */ /* 0x01efce00078e0225 */
.L_x_139:
[C---:B------:R-:W-:Y:S02]  /*5710*/  LEA R3, R88.reuse, UR44, 0x3 ;  /* 0x0000002c58037c11 */ /* 0x040fe4000f8e18ff */
[----:B------:R-:W-:Y:S02]  /*5720*/  SHF.L.U32 R0, R89, 0x1f, RZ ;  /* 0x0000001f59007819 */ /* 0x000fe400000006ff */
[----:B------:R-:W-:Y:S02]  /*5730*/  LEA R5, R88, UR44, 0x4 ;  /* 0x0000002c58057c11 */ /* 0x000fe4000f8e20ff */
[----:B-1----:R-:W1:Y:S02]  /*5740*/  SYNCS.PHASECHK.TRANS64.TRYWAIT P0, [R3+URZ+0xe0], R0 ;  /* 0x0000e000030075a7 */ /* 0x002e6400080011ff */
[----:B-1----:R-:W-:Y:S05]  /*5750*/  @!P0 BRA `(.L_x_96) ;  /* 0x0000004c00a88947 */ /* 0x002fea0003800000 */
.L_x_197:
[----:B------:R-:W2:Y:S01]  /*5760*/  LDS.128 R4, [R5+0x170] ;  /* 0x0001700005047984 */ /* 0x000ea20000000c00 */
        /* <DEDUP_REMOVED lines=10> */
[----:B------:R-:W-:Y:S01]  /*5810*/  PLOP3.LUT P0, PT, PT, PT, UP1, 0x80, 0x8 ;  /* 0x000000000008781c */ /* 0x000fe20003f0f018 */
[----:B------:R-:W-:Y:S11]  /*5820*/  UP2UR UR61, UPR, URZ, 0x2 ;  /* 0x00000002ff3d7883 */ /* 0x000ff60008000000 */
[----:B------:R-:W-:Y:S01]  /*5830*/  @!UPT UIADD3 URZ, UPT, UPT, URZ, URZ, URZ ;  /* 0x000000fffffff290 */ /* 0x000fe2000fffe0ff */
[----:B-1----:R-:W-:Y:S02]  /*5840*/  @P0 SHF.R.U32.HI R0, RZ, 0x10, R5 ;  /* 0x00000010ff000819 */ /* 0x002fe40000011605 */
        /* <DEDUP_REMOVED lines=12> */
[----:B------:R-:W2:Y:S01]  /*5910*/  LDCU UR12, c[0x0][0xb20] ;  /* 0x00016400ff0c77ac */ /* 0x000ea20008000800 */
[----:B------:R-:W-:Y:S02]  /*5920*/  UIMAD.WIDE.U32 UR4, UR58, UR55, URZ ;  /* 0x000000373a0472a5 */ /* 0x000fe4000f8e00ff */
[----:B------:R-:W-:Y:S02]  /*5930*/  UIMAD.WIDE.U32 UR6, UR59, UR52, URZ ;  /* 0x000000343b0672a5 */ /* 0x000fe4000f8e00ff */
[----:B------:R-:W-:Y:S02]  /*5940*/  UISETP.NE.AND UP0, UPT, UR54, 0x1, UPT ;  /* 0x000000013600788c */ /* 0x000fe4000bf05270 */
[----:B------:R-:W-:Y:S02]  /*5950*/  UIMAD.WIDE.U32 UR8, UR37, UR55, URZ ;  /* 0x00000037250872a5 */ /* 0x000fe4000f8e00ff */
[----:B------:R-:W-:Y:S02]  /*5960*/  UIMAD.WIDE.U32 UR10, UR38, UR52, URZ ;  /* 0x00000034260a72a5 */ /* 0x000fe4000f8e00ff */
[----:B------:R-:W-:Y:S02]  /*5970*/  UISETP.NE.AND UP1, UPT, UR43, 0x1, UPT ;  /* 0x000000012b00788c */ /* 0x000fe4000bf25270 */
[----:B------:R-:W-:Y:S01]  /*5980*/  UISETP.NE.AND UP2, UPT, UR42, 0x1, UPT ;  /* 0x000000012a00788c */ /* 0x000fe2000bf45270 */
[----:B------:R-:W-:Y:S02]  /*5990*/  UMOV UR4, UR5 ;  /* 0x0000000500047c82 */ /* 0x000fe40008000000 */
[----:B--2---:R-:W-:Y:S03]  /*59a0*/  USHF.R.U32.HI UR5, URZ, UR12, UR4 ;  /* 0x0000000cff057299 */ /* 0x004fe60008011604 */
[----:B------:R-:W-:Y:S02]  /*59b0*/  UMOV UR4, UR7 ;  /* 0x0000000700047c82 */ /* 0x000fe40008000000 */
[----:B------:R-:W-:Y:S02]  /*59c0*/  USHF.R.U32.HI UR7, URZ, UR53, UR4 ;  /* 0x00000035ff077299 */ /* 0x000fe40008011604 */
[----:B------:R-:W-:Y:S02]  /*59d0*/  USEL UR4, UR58, UR5, !UP0 ;  /* 0x000000053a047287 */ /* 0x000fe4000c000000 */
[----:B------:R-:W-:Y:S01]  /*59e0*/  USEL UR7, UR59, UR7, !UP1 ;  /* 0x000000073b077287 */ /* 0x000fe2000c800000 */
[----:B------:R-:W-:Y:S01]  /*59f0*/  UMOV UR5, UR9 ;  /* 0x0000000900057c82 */ /* 0x000fe20008000000 */
[----:B------:R-:W-:Y:S02]  /*5a00*/  UIMAD.WIDE.U32 UR8, UR4, UR40, URZ ;  /* 0x00000028040872a5 */ /* 0x000fe4000f8e00ff */
[----:B------:R-:W-:Y:S03]  /*5a10*/  USHF.R.U32.HI UR6, URZ, UR12, UR5 ;  /* 0x0000000cff067299 */ /* 0x000fe60008011605 */
[----:B------:R-:W-:Y:S01]  /*5a20*/  UMOV UR5, UR11 ;  /* 0x0000000b00057c82 */ /* 0x000fe20008000000 */
[----:B------:R-:W-:Y:S02]  /*5a30*/  UIMAD.WIDE.U32 UR10, UR7, UR40, URZ ;  /* 0x00000028070a72a5 */ /* 0x000fe4000f8e00ff */
[----:B------:R-:W-:Y:S02]  /*5a40*/  USHF.R.U32.HI UR12, URZ, UR53, UR5 ;  /* 0x00000035ff0c7299 */ /* 0x000fe40008011605 */
[----:B------:R-:W-:Y:S01]  /*5a50*/  USEL UR6, UR37, UR6, !UP0 ;  /* 0x0000000625067287 */ /* 0x000fe2000c000000 */
[----:B------:R-:W-:Y:S02]  /*5a60*/  UMOV UR5, UR9 ;  /* 0x0000000900057c82 */ /* 0x000fe40008000000 */
[----:B------:R-:W-:Y:S01]  /*5a70*/  UMOV UR10, UR11 ;  /* 0x0000000b000a7c82 */ /* 0x000fe20008000000 */
[----:B------:R-:W-:Y:S02]  /*5a80*/  @UP2 USHF.R.U32.HI UR4, URZ, UR41, UR5 ;  /* 0x00000029ff042299 */ /* 0x000fe40008011605 */
[----:B------:R-:W-:Y:S02]  /*5a90*/  @UP2 USHF.R.U32.HI UR7, URZ, UR41, UR10 ;  /* 0x00000029ff072299 */ /* 0x000fe4000801160a */
[----:B------:R-:W-:Y:S02]  /*5aa0*/  UIMAD UR4, UR42, UR4, URZ ;  /* 0x000000042a0472a4 */ /* 0x000fe4000f8e02ff */
        /* <DEDUP_REMOVED lines=8> */
[----:B------:R-:W-:Y:S02]  /*5b30*/  USEL UR11, UR6, UR4, !UP2 ;  /* 0x00000004060b7287 */ /* 0x000fe4000d000000 */
[----:B------:R-:W-:Y:S02]  /*5b40*/  UIADD3 UR8, UPT, UPT, -UR5, URZ, URZ ;  /* 0x000000ff05087290 */ /* 0x000fe4000fffe1ff */
[----:B------:R-:W-:Y:S01]  /*5b50*/  UIADD3 UR10, UPT, UPT, -UR11, URZ, URZ ;  /* 0x000000ff0b0a7290 */ /* 0x000fe2000fffe1ff */
[----:B------:R-:W-:Y:S01]  /*5b60*/  @!UP0 UMOV UR4, UR9 ;  /* 0x0000000900048c82 */ /* 0x000fe20008000000 */
[----:B------:R-:W-:Y:S02]  /*5b70*/  UIADD3 UR9, UPT, UPT, -UR6, URZ, URZ ;  /* 0x000000ff06097290 */ /* 0x000fe4000fffe1ff */
[----:B------:R-:W-:Y:S02]  /*5b80*/  @!UP0 USHF.R.U32.HI UR4, URZ, UR41, UR4 ;  /* 0x00000029ff048299 */ /* 0x000fe40008011604 */
[----:B------:R-:W-:Y:S02]  /*5b90*/  UIMAD UR10, UR42, UR10, UR6 ;  /* 0x0000000a2a0a72a4 */ /* 0x000fe4000f8e0206 */
[----:B------:R-:W-:Y:S04]  /*5ba0*/  @!UP0 USEL UR4, UR5, UR4, !UP2 ;  /* 0x0000000405048287 */ /* 0x000fe8000d000000 */
[----:B------:R-:W-:Y:S02]  /*5bb0*/  @!UP0 UIMAD UR10, UR7, UR10, UR4 ;  /* 0x0000000a070a82a4 */ /* 0x000fe4000f8e0204 */
[----:B------:R-:W-:Y:S02]  /*5bc0*/  @!UP0 UIADD3 UR11, UPT, UPT, UR11, -UR4, URZ ;  /* 0x800000040b0b8290 */ /* 0x000fe4000fffe0ff */
[----:B------:R-:W-:Y:S02]  /*5bd0*/  UIMAD UR7, UR43, UR8, UR38 ;  /* 0x000000082b0772a4 */ /* 0x000fe4000f8e0226 */
[----:B------:R-:W-:Y:S02]  /*5be0*/  @!UP0 UIMAD UR6, UR11, UR42, UR5 ;  /* 0x0000002a0b0682a4 */ /* 0x000fe4000f8e0205 */
[----:B------:R-:W-:Y:S01]  /*5bf0*/  UIMAD UR4, UR54, UR9, UR37 ;  /* 0x00000009360472a4 */ /* 0x000fe2000f8e0225 */
[----:B------:R-:W-:Y:S02]  /*5c00*/  @!UP0 UMOV UR5, UR10 ;  /* 0x0000000a00058c82 */ /* 0x000fe40008000000 */
[----:B------:R-:W-:Y:S02]  /*5c10*/  UIMAD UR38, UR5, UR43, UR7 ;  /* 0x0000002b052672a4 */ /* 0x000fe4000f8e0207 */
[----:B------:R-:W-:Y:S11]  /*5c20*/  UIMAD UR37, UR6, UR54, UR4 ;  /* 0x00000036062572a4 */ /* 0x000ff6000f8e0204 */
[----:B------:R-:W-:Y:S01]  /*5c30*/  @!UPT UIADD3 URZ, UPT, UPT, URZ, URZ, URZ ;  /* 0x000000fffffff290 */ /* 0x000fe2000fffe0ff */
.L_x_97:
[----:B------:R-:W-:Y:S01]  /*5c40*/  UISETP.NE.AND UP0, UPT, UR39, 0x1, UPT ;  /* 0x000000012700788c */ /* 0x000fe2000bf05270 */
[----:B------:R-:W-:Y:S01]  /*5c50*/  LOP3.LUT P0, RZ, R86, 0x3f0, RZ, 0xc0, !PT ;  /* 0x000003f056ff7812 */ /* 0x000fe2000780c0ff */
[----:B------:R-:W-:Y:S01]  /*5c60*/  USHF.L.U32 UR50, UR16, 0x6, URZ ;  /* 0x0000000610327899 */ /* 0x000fe200080006ff */
[----:B------:R-:W-:Y:S01]  /*5c70*/  BSSY.RECONVERGENT B6, `(.L_x_98) ;  /* 0x0000034000067945 */ /* 0x000fe20003800200 */
[----:B------:R-:W-:Y:S01]  /*5c80*/  USHF.L.U32 UR49, UR20, 0x8, URZ ;  /* 0x0000000814317899 */ /* 0x000fe200080006ff */
[----:B------:R-:W-:Y:S06]  /*5c90*/  IADD3 R88, PT, PT, R88, 0x1, RZ ;  /* 0x0000000158587810 */ /* 0x000fec0007ffe0ff */
[----:B------:R-:W2:Y:S01]  /*5ca0*/  @!UP0 LDCU.128 UR12, c[0x0][0xb10] ;  /* 0x00016200ff0c87ac */ /* 0x000ea20008000c00 */
[----:B------:R-:W3:Y:S01]  /*5cb0*/  @!UP0 LDCU UR5, c[0x0][0xb0c] ;  /* 0x00016180ff0587ac */ /* 0x000ee20008000800 */
[----:B------:R-:W4:Y:S01]  /*5cc0*/  @!UP0 LDCU UR10, c[0x0][0xb20] ;  /* 0x00016400ff0a87ac */ /* 0x000f220008000800 */
[----:B--2---:R-:W-:Y:S02]  /*5cd0*/  UIMAD.WIDE.U32 UR8, UR38, UR12, URZ ;  /* 0x0000000c260872a5 */ /* 0x004fe4000f8e00ff */
[----:B------:R-:W-:Y:S02]  /*5ce0*/  UIMAD.WIDE.U32 UR6, UR37, UR15, URZ ;  /* 0x0000000f250672a5 */ /* 0x000fe4000f8e00ff */
[----:B------:R-:W-:Y:S03]  /*5cf0*/  @!UP0 UISETP.NE.AND UP1, UPT, UR14, 0x1, UPT ;  /* 0x000000010e00888c */ /* 0x000fe6000bf25270 */
[----:B------:R-:W-:Y:S01]  /*5d00*/  @!UP0 UMOV UR4, UR9 ;  /* 0x0000000900048c82 */ /* 0x000fe20008000000 */
[----:B---3--:R-:W-:Y:S02]  /*5d10*/  @!UP0 UISETP.NE.AND UP2, UPT, UR5, 0x1, UPT ;  /* 0x000000010500888c */ /* 0x008fe4000bf45270 */
[----:B------:R-:W-:Y:S01]  /*5d20*/  @!UP0 USHF.R.U32.HI UR4, URZ, UR13, UR4 ;  /* 0x0000000dff048299 */ /* 0x000fe20008011604 */
[----:B------:R-:W-:Y:S02]  /*5d30*/  @!UP0 UMOV UR6, UR7 ;  /* 0x0000000700068c82 */ /* 0x000fe40008000000 */
[----:B----4-:R-:W-:Y:S02]  /*5d40*/  @!UP0 USHF.R.U32.HI UR6, URZ, UR10, UR6 ;  /* 0x0000000aff068299 */ /* 0x010fe40008011606 */
[----:B------:R-:W-:Y:S02]  /*5d50*/  @!UP0 USEL UR7, UR38, UR4, !UP2 ;  /* 0x0000000426078287 */ /* 0x000fe4000d000000 */
[----:B------:R-:W-:Y:S04]  /*5d60*/  @!UP0 USEL UR6, UR37, UR6, !UP1 ;  /* 0x0000000625068287 */ /* 0x000fe8000c800000 */
[----:B------:R-:W-:Y:S02]  /*5d70*/  @!UP0 UIADD3 UR4, UPT, UPT, -UR7, UR6, URZ ;  /* 0x0000000607048290 */ /* 0x000fe4000fffe1ff */
[----:B------:R-:W-:Y:S02]  /*5d80*/  @!UP0 UIADD3 UR6, UPT, UPT, UR7, -UR6, URZ ;  /* 0x8000000607068290 */ /* 0x000fe4000fffe0ff */
[----:B------:R-:W-:Y:S02]  /*5d90*/  @!UP0 UIMAD UR38, UR4, UR5, UR38 ;  /* 0x00000005042682a4 */ /* 0x000fe4000f8e0226 */
[----:B------:R-:W-:Y:S01]  /*5da0*/  @!UP0 UIMAD UR37, UR6, UR14, UR37 ;  /* 0x0000000e062582a4 */ /* 0x000fe2000f8e0225 */
[----:B------:R-:W-:Y:S11]  /*5db0*/  @!P0 BRA `(.L_x_99) ;  /* 0x00000000007c8947 */ /* 0x000ff60003800000 */
[----:B------:R-:W2:Y:S01]  /*5dc0*/  LDCU.64 UR8, c[0x4][0x80] ;  /* 0x01001000ff0877ac */ /* 0x000ea20008000a00 */
[----:B------:R-:W-:Y:S01]  /*5dd0*/  MOV R2, 0x0 ;  /* 0x0000000000027802 */ /* 0x000fe20000000f00 */
[----:B------:R-:W-:Y:S02]  /*5de0*/  HFMA2 R12, -RZ, RZ, 0, 5.9604644775390625e-08 ;  /* 0x00000001ff0c7431 */ /* 0x000fe400000001ff */
[----:B------:R-:W-:Y:S01]  /*5df0*/  IMAD.MOV.U32 R8, RZ, RZ, 0x70 ;  /* 0x00000070ff087424 */ /* 0x000fe200078e00ff */
[----:B------:R3:W4:Y:S01]  /*5e00*/  LDC.64 R14, c[0x4][R2] ;  /* 0x01000000020e7b82 */ /* 0x0007220000000a00 */
[----:B------:R-:W1:Y:S01]  /*5e10*/  LDCU.64 UR6, c[0x4][0x88] ;  /* 0x01001100ff0677ac */ /* 0x000e620008000a00 */
[----:B------:R-:W-:Y:S01]  /*5e20*/  IMAD.MOV.U32 R13, RZ, RZ, RZ ;  /* 0x000000ffff0d7224 */ /* 0x000fe200078e00ff */
[----:B------:R-:W1:Y:S01]  /*5e30*/  LDCU.64 UR4, c[0x4][0x8] ;  /* 0x01000100ff0477ac */ /* 0x000e620008000a00 */
[----:B--2---:R-:W-:Y:S01]  /*5e40*/  MOV R5, UR9 ;  /* 0x0000000900057c02 */ /* 0x004fe20008000f00 */
[----:B------:R-:W-:Y:S01]  /*5e50*/  IMAD.U32 R4, RZ, RZ, UR8 ;  /* 0x00000008ff047e24 */ /* 0x000fe2000f8e00ff */
[----:B-1----:R-:W-:Y:S01]  /*5e60*/  MOV R7, UR7 ;  /* 0x0000000700077c02 */ /* 0x002fe20008000f00 */
[----:B------:R-:W-:Y:S01]  /*5e70*/  IMAD.U32 R6, RZ, RZ, UR6 ;  /* 0x00000006ff067e24 */ /* 0x000fe2000f8e00ff */
[----:B------:R-:W-:Y:S01]  /*5e80*/  MOV R11, UR5 ;  /* 0x00000005000b7c02 */ /* 0x000fe20008000f00 */
[----:B------:R-:W-:Y:S02]  /*5e90*/  IMAD.U32 R10, RZ, RZ, UR4 ;  /* 0x00000004ff0a7e24 */ /* 0x000fe4000f8e00ff */
[----:B------:R-:W-:Y:S07]  /*5ea0*/  LEPC R20, `(.L_x_100) ;  /* 0x000000001014794e */ /* 0x000fee0000000000 */
[----:B---345:R-:W-:Y:S05]  /*5eb0*/  CALL.ABS.NOINC R14 ;  /* 0x000000000e007343 */ /* 0x038fea0003c00000 */
.L_x_100:
[----:B------:R-:W1:Y:S01]  /*5ec0*/  LDCU.64 UR8, c[0x4][0x80] ;  /* 0x01001000ff0877ac */ /* 0x000e620008000a00 */
[----:B------:R-:W2:Y:S01]  /*5ed0*/  LDC.64 R2, c[0x4][R2] ;  /* 0x0100000002027b82 */ /* 0x000ea20000000a00 */
[----:B------:R-:W-:Y:S02]  /*5ee0*/  HFMA2 R12, -RZ, RZ, 0, 5.9604644775390625e-08 ;  /* 0x00000001ff0c7431 */ /* 0x000fe400000001ff */
[----:B------:R-:W-:Y:S02]  /*5ef0*/  IMAD.MOV.U32 R8, RZ, RZ, 0x70 ;  /* 0x00000070ff087424 */ /* 0x000fe400078e00ff */
[----:B------:R-:W-:Y:S01]  /*5f00*/  IMAD.MOV.U32 R13, RZ, RZ, RZ ;  /* 0x000000ffff0d7224 */ /* 0x000fe200078e00ff */
[----:B------:R-:W3:Y:S01]  /*5f10*/  LDCU.64 UR6, c[0x4][0x88] ;  /* 0x01001100ff0677ac */ /* 0x000ee20008000a00 */
[----:B------:R-:W4:Y:S01]  /*5f20*/  LDCU.64 UR4, c[0x4][0x8] ;  /* 0x01000100ff0477ac */ /* 0x000f220008000a00 */
[----:B-1----:R-:W-:Y:S02]  /*5f30*/  MOV R4, UR8 ;  /* 0x0000000800047c02 */ /* 0x002fe40008000f00 */
[----:B------:R-:W-:Y:S02]  /*5f40*/  MOV R5, UR9 ;  /* 0x0000000900057c02 */ /* 0x000fe40008000f00 */
[----:B---3--:R-:W-:Y:S01]  /*5f50*/  MOV R7, UR7 ;  /* 0x0000000700077c02 */ /* 0x008fe20008000f00 */
[----:B------:R-:W-:Y:S01]  /*5f60*/  IMAD.U32 R6, RZ, RZ, UR6 ;  /* 0x00000006ff067e24 */ /* 0x000fe2000f8e00ff */
[----:B----4-:R-:W-:Y:S01]  /*5f70*/  MOV R11, UR5 ;  /* 0x00000005000b7c02 */ /* 0x010fe20008000f00 */
[----:B------:R-:W-:Y:S02]  /*5f80*/  IMAD.U32 R10, RZ, RZ, UR4 ;  /* 0x00000004ff0a7e24 */ /* 0x000fe4000f8e00ff */
[----:B------:R-:W-:Y:S07]  /*5f90*/  LEPC R20, `(.L_x_99) ;  /* 0x000000001014794e */ /* 0x000fee0000000000 */
[----:B--2---:R-:W-:Y:S05]  /*5fa0*/  CALL.ABS.NOINC R2 ;  /* 0x0000000002007343 */ /* 0x004fea0003c00000 */
.L_x_99:
[----:B------:R-:W-:Y:S05]  /*5fb0*/  BSYNC.RECONVERGENT B6 ;  /* 0x0000000000067941 */ /* 0x000fea0003800200 */
.L_x_98:
[----:B------:R-:W-:Y:S01]  /*5fc0*/  R2UR UR4, R85 ;  /* 0x00000000550472ca */ /* 0x000fe200000e0000 */
[----:B------:R-:W-:Y:S01]  /*5fd0*/  UISETP.NE.U32.AND UP0, UPT, UR62, URZ, UPT ;  /* 0x000000ff3e00728c */ /* 0x000fe2000bf05070 */
[----:B------:R-:W-:Y:S02]  /*5fe0*/  ISETP.NE.U32.AND P4, PT, R78, RZ, PT ;  /* 0x000000ff4e00720c */ /* 0x000fe40003f85070 */
[----:B------:R-:W-:Y:S01]  /*5ff0*/  ISETP.NE.U32.AND P2, PT, RZ, UR56, PT ;  /* 0x00000038ff007c0c */ /* 0x000fe2000bf45070 */
[----:B------:R-:W-:Y:S01]  /*6000*/  UISETP.NE.AND.EX UP1, UPT, UR63, URZ, UPT, UP0 ;  /* 0x000000ff3f00728c */ /* 0x000fe2000bf25300 */
[----:B------:R-:W-:Y:S01]  /*6010*/  ISETP.NE.AND.EX P4, PT, R79, RZ, PT, P4 ;  /* 0x000000ff4f00720c */ /* 0x000fe20003f85340 */
[----:B------:R-:W-:Y:S01]  /*6020*/  UPLOP3.LUT UP0, UPT, UPT, UPT, UPT, 0x40, 0x4 ;  /* 0x000000000004789c */ /* 0x000fe20003f0e870 */
[----:B------:R-:W-:Y:S05]  /*6030*/  ISETP.NE.AND.EX P2, PT, RZ, UR57, PT, P2 ;  /* 0x00000039ff007c0c */ /* 0x000fea000bf45320 */
[----:B------:R-:W-:Y:S06]  /*6040*/  UISETP.NE.AND UP2, UPT, UR4, URZ, UPT ;  /* 0x000000ff0400728c */ /* 0x000fec000bf45270 */
[----:B------:R-:W-:Y:S05]  /*6050*/  PLOP3.LUT P1, PT, PT, PT, UP2, 0x80, 0x8 ;  /* 0x000000000008781c */ /* 0x000fea0003f2f028 */
[----:B------:R-:W-:Y:S06]  /*6060*/  @UP2 UPLOP3.LUT UP0, UPT, UPT, UPT, UP1, 0x80, 0x8 ;  /* 0x000000000008289c */ /* 0x000fec0003f0f010 */
[----:B------:R-:W-:Y:S01]  /*6070*/  PLOP3.LUT P0, PT, PT, PT, UP0, 0x80, 0x8 ;  /* 0x000000000008781c */ /* 0x000fe20003f0f008 */
[----:B------:R-:W-:Y:S01]  /*6080*/  @!UPT UIADD3 URZ, UPT, UPT, URZ, URZ, URZ ;  /* 0x000000fffffff290 */ /* 0x000fe2000fffe0ff */
[----:B------:R-:W-:Y:S11]  /*6090*/  BRA.U !UP1, `(.L_x_101) ;  /* 0x00000001093c7547 */ /* 0x000ff6000b800000 */
[----:B------:R-:W-:Y:S01]  /*60a0*/  UISETP.NE.U32.AND UP0, UPT, UR56, URZ, UPT ;  /* 0x000000ff3800728c */ /* 0x000fe2000bf05070 */
[----:B-1----:R-:W-:Y:S01]  /*60b0*/  HFMA2 R0, -RZ, RZ, 0, 5.9604644775390625e-08 ;  /* 0x00000001ff007431 */ /* 0x002fe200000001ff */
[----:B------:R-:W1:Y:S01]  /*60c0*/  LDCU.64 UR8, c[0x0][0x358] ;  /* 0x00006b00ff0877ac */ /* 0x000e620008000a00 */
[----:B------:R-:W-:Y:S01]  /*60d0*/  IMAD.MOV.U32 R81, RZ, RZ, 0x1 ;  /* 0x00000001ff517424 */ /* 0x000fe200078e00ff */
[----:B------:R-:W-:Y:S06]  /*60e0*/  UISETP.NE.AND.EX UP0, UPT, UR57, URZ, UPT, UP0 ;  /* 0x000000ff3900728c */ /* 0x000fec000bf05300 */
[----:B------:R-:W-:Y:S05]  /*60f0*/  PLOP3.LUT P3, PT, PT, PT, UP0, 0x80, 0x8 ;  /* 0x000000000008781c */ /* 0x000fea0003f6f008 */
[----:B------:R-:W2:Y:S01]  /*6100*/  @UP0 LDCU.64 UR4, c[0x0][0x888] ;  /* 0x00011100ff0407ac */ /* 0x000ea20008000a00 */
[----:B------:R-:W-:Y:S07]  /*6110*/  @UP0 UIMAD UR6, UR36, UR62, URZ ;  /* 0x0000003e240602a4 */ /* 0x000fee000f8e02ff */
[----:B------:R-:W-:Y:S01]  /*6120*/  @!P3 PRMT R81, R0, 0x7610, R81 ;  /* 0x000076100051b816 */ /* 0x000fe20000000051 */
[----:B--2---:R-:W-:Y:S06]  /*6130*/  @UP0 UIMAD.WIDE UR4, UR6, 0x4, UR4 ;  /* 0x00000004060408a5 */ /* 0x004fec000f8e0204 */
[----:B------:R-:W-:Y:S01]  /*6140*/  IMAD.U32 R2, RZ, RZ, UR4 ;  /* 0x00000004ff027e24 */ /* 0x000fe2000f8e00ff */
[----:B------:R-:W-:Y:S04]  /*6150*/  MOV R3, UR5 ;  /* 0x0000000500037c02 */ /* 0x000fe80008000f00 */
[----:B------:R-:W2:Y:S01]  /*6160*/  @!UP0 LDCU UR4, c[0x0][0x880] ;  /* 0x00011000ff0487ac */ /* 0x000ea20008000800 */
[----:B-1---5:R3:W5:Y:S02]  /*6170*/  @P3 LDG.E R41, desc[UR8][R2.64] ;  /* 0x0000000802293981 */ /* 0x022764000c1e1900 */
[----:B--23--:R-:W-:Y:S02]  /*6180*/  @!P3 IMAD.U32 R41, RZ, RZ, UR4 ;  /* 0x00000004ff29be24 */ /* 0x00cfe4000f8e00ff */
.L_x_101:
[----:B------:R-:W-:Y:S05]  /*6190*/  @!P4 BRA `(.L_x_102) ;  /* 0x000000000024c947 */ /* 0x000fea0003800000 */
[----:B------:R-:W-:Y:S01]  /*61a0*/  ISETP.NE.U32.AND P3, PT, R76, RZ, PT ;  /* 0x000000ff4c00720c */ /* 0x000fe20003f65070 */
[----:B------:R-:W2:Y:S03]  /*61b0*/  LDCU.64 UR4, c[0x0][0x358] ;  /* 0x00006b00ff0477ac */ /* 0x000ea60008000a00 */
[----:B------:R-:W-:Y:S11]  /*61c0*/  ISETP.NE.AND.EX P3, PT, R77, RZ, PT, P3 ;  /* 0x000000ff4d00720c */ /* 0x000ff60003f65330 */
[----:B------:R-:W-:Y:S02]  /*61d0*/  @!UPT UIADD3 URZ, UPT, UPT, URZ, URZ, URZ ;  /* 0x000000fffffff290 */ /* 0x000fe4000fffe0ff */
[----:B------:R-:W3:Y:S01]  /*61e0*/  @P3 LDC.64 R2, c[0x0][0x8a8] ;  /* 0x00022a00ff023b82 */ /* 0x000ee20000000a00 */
[----:B-1----:R-:W-:Y:S04]  /*61f0*/  @P3 IMAD R0, R78, UR36, RZ ;  /* 0x000000244e003c24 */ /* 0x002fe8000f8e02ff */
[----:B---3--:R-:W-:Y:S05]  /*6200*/  @P3 IMAD.WIDE R2, R0, 0x4, R2 ;  /* 0x0000000400023825 */ /* 0x008fea00078e0202 */
[----:B--2--5:R2:W5:Y:S02]  /*6210*/  @P3 LDG.E R38, desc[UR4][R2.64] ;  /* 0x0000000402263981 */ /* 0x024564000c1e1900 */
[----:B--2---:R-:W3:Y:S02]  /*6220*/  @!P3 LDC R38, c[0x0][0x8a0] ;  /* 0x00022800ff26bb82 */ /* 0x004ee40000000800 */
.L_x_102:
[----:B-----5:R-:W-:Y:S01]  /*6230*/  FSETP.NEU.AND P3, PT, R41, RZ, PT ;  /* 0x000000ff2900720b */ /* 0x020fe20003f6d000 */
[----:B------:R-:W-:Y:S01]  /*6240*/  IMAD.SHL.U32 R47, R80, 0x2, RZ ;  /* 0x00000002502f7824 */ /* 0x000fe200078e00ff */
[----:B------:R-:W-:Y:S01]  /*6250*/  SEL R5, RZ, 0xffffffff, P2 ;  /* 0xffffffffff057807 */ /* 0x000fe20001000000 */
[----:B------:R-:W-:Y:S01]  /*6260*/  BSSY B1, `(.L_x_103) ;  /* 0x0000044000017945 */ /* 0x000fe20003800000 */
[----:B------:R-:W-:Y:S01]  /*6270*/  @P1 LOP3.LUT P2, RZ, R81, 0xff, RZ, 0xc0, !PT ;  /* 0x000000ff51ff1812 */ /* 0x000fe2000784c0ff */
[----:B------:R-:W-:Y:S01]  /*6280*/  VIADD R97, R47, UR44 ;  /* 0x0000002c2f617c36 */ /* 0x000fe20008000000 */
[----:B------:R-:W-:Y:S01]  /*6290*/  @P1 SEL R2, RZ, 0xffffffff, P3 ;  /* 0xffffffffff021807 */ /* 0x000fe20001800000 */
[----:B------:R-:W-:Y:S01]  /*62a0*/  IMAD.MOV.U32 R60, RZ, RZ, 0x1 ;  /* 0x00000001ff3c7424 */ /* 0x000fe200078e00ff */
[----:B------:R-:W-:Y:S01]  /*62b0*/  LOP3.LUT R91, R91, 0x1, RZ, 0x3c, !PT ;  /* 0x000000015b5b7812 */ /* 0x000fe200078e3cff */
[----:B------:R-:W-:Y:S01]  /*62c0*/  IMAD.MOV.U32 R46, RZ, RZ, RZ ;  /* 0x000000ffff2e7224 */ /* 0x000fe200078e00ff */
[----:B------:R-:W-:Y:S02]  /*62d0*/  @P0 SEL R2, R5, R2, !P2 ;  /* 0x0000000205020207 */ /* 0x000fe40005000000 */
[----:B------:R-:W-:Y:S02]  /*62e0*/  CS2R R74, SRZ ;  /* 0x00000000004a7805 */ /* 0x000fe4000001ff00 */
[----:B------:R-:W-:Y:S02]  /*62f0*/  LEA R98, R36, UR44, 0x3 ;  /* 0x0000002c24627c11 */ /* 0x000fe4000f8e18ff */
[----:B------:R-:W-:Y:S02]  /*6300*/  CS2R R72, SRZ ;  /* 0x0000000000487805 */ /* 0x000fe4000001ff00 */
[----:B------:R-:W-:Y:S02]  /*6310*/  @P1 LOP3.LUT R2, R2, 0x1, RZ, 0xc0, !PT ;  /* 0x0000000102021812 */ /* 0x000fe400078ec0ff */
[----:B------:R-:W-:Y:S02]  /*6320*/  CS2R R66, SRZ ;  /* 0x0000000000427805 */ /* 0x000fe4000001ff00 */
[----:B------:R-:W-:Y:S02]  /*6330*/  SHF.L.U32 R3, R90, 0x1f, RZ ;  /* 0x0000001f5a037819 */ /* 0x000fe400000006ff */
[----:B------:R-:W-:Y:S02]  /*6340*/  CS2R R64, SRZ ;  /* 0x0000000000407805 */ /* 0x000fe4000001ff00 */
[----:B------:R-:W-:Y:S02]  /*6350*/  ISETP.NE.U32.OR P6, PT, R2, 0x1, !P1 ;  /* 0x000000010200780c */ /* 0x000fe40004fc5470 */
[----:B------:R-:W-:Y:S02]  /*6360*/  CS2R R58, SRZ ;  /* 0x00000000003a7805 */ /* 0x000fe4000001ff00 */
[----:B------:R-:W-:Y:S02]  /*6370*/  PLOP3.LUT P2, PT, PT, PT, UP1, 0x80, 0x8 ;  /* 0x000000000008781c */ /* 0x000fe40003f4f018 */
[----:B------:R-:W-:Y:S02]  /*6380*/  CS2R R56, SRZ ;  /* 0x0000000000387805 */ /* 0x000fe4000001ff00 */
[----:B------:R-:W-:Y:S02]  /*6390*/  LEA.HI R39, R36, R36, RZ, 0x1 ;  /* 0x0000002424277211 */ /* 0x000fe400078f08ff */
[----:B------:R-:W-:Y:S02]  /*63a0*/  CS2R R50, SRZ ;  /* 0x0000000000327805 */ /* 0x000fe4000001ff00 */
[----:B------:R-:W-:Y:S02]  /*63b0*/  LOP3.LUT P4, R87, R81, 0xff, RZ, 0xc0, !PT ;  /* 0x000000ff51577812 */ /* 0x000fe4000788c0ff */
[----:B------:R-:W-:Y:S02]  /*63c0*/  CS2R R48, SRZ ;  /* 0x0000000000307805 */ /* 0x000fe4000001ff00 */
[----:B------:R-:W-:Y:S01]  /*63d0*/  SEL R2, RZ, 0xffffffff, P3 ;  /* 0xffffffffff027807 */ /* 0x000fe20001800000 */
[C---:B-1----:R-:W-:Y:S01]  /*63e0*/  IMAD.SHL.U32 R0, R39.reuse, 0x80, RZ ;  /* 0x0000008027007824 */ /* 0x042fe200078e00ff */
[----:B------:R-:W-:Y:S01]  /*63f0*/  LOP3.LUT R39, R39, 0xffe, RZ, 0xc0, !PT ;  /* 0x00000ffe27277812 */ /* 0x000fe200078ec0ff */
[----:B------:R-:W-:Y:S01]  /*6400*/  VIADD R99, R97, 0x400 ;  /* 0x0000040061637836 */ /* 0x000fe20000000000 */
[----:B------:R-:W-:Y:S01]  /*6410*/  P2R R95, PR, RZ, 0x40 ;  /* 0x00000040ff5f7803 */ /* 0x000fe20000000000 */
[----:B------:R-:W-:Y:S01]  /*6420*/  IMAD.IADD R96, R92, 0x1, R97 ;  /* 0x000000015c607824 */ /* 0x000fe200078e0261 */
[----:B------:R-:W-:Y:S01]  /*6430*/  @P6 SHF.L.U32 R4, R91, 0x1f, RZ ;  /* 0x0000001f5b046819 */ /* 0x000fe200000006ff */
[----:B------:R-:W-:Y:S01]  /*6440*/  IMAD.IADD R39, R36, 0x1, -R39 ;  /* 0x0000000124277824 */ /* 0x000fe200078e0a27 */
[----:B------:R-:W-:Y:S02]  /*6450*/  @P2 SEL R2, R5, R2, !P4 ;  /* 0x0000000205022207 */ /* 0x000fe40006000000 */
[----:B------:R-:W1:Y:S01]  /*6460*/  @P6 SYNCS.PHASECHK.TRANS64.TRYWAIT P1, [UR44+0x90], R4 ;  /* 0x00009004ff0065a7 */ /* 0x000e62000802112c */
[----:B------:R-:W-:Y:S02]  /*6470*/  LOP3.LUT R0, R0, 0xffffff00, RZ, 0xc0, !PT ;  /* 0xffffff0000007812 */ /* 0x000fe400078ec0ff */
[----:B------:R-:W-:Y:S03]  /*6480*/  LOP3.LUT R2, R2, 0x1, RZ, 0xc0, !PT ;  /* 0x0000000102027812 */ /* 0x000fe600078ec0ff */
[----:B------:R-:W-:Y:S01]  /*6490*/  IMAD.IADD R0, R37, 0x1, R0 ;  /* 0x0000000125007824 */ /* 0x000fe200078e0200 */
[----:B------:R-:W-:Y:S03]  /*64a0*/  ISETP.NE.U32.AND P5, PT, R2, 0x1, PT ;  /* 0x000000010200780c */ /* 0x000fe60003fa5070 */
[----:B------:R-:W-:Y:S01]  /*64b0*/  IMAD R39, R39, 0x100000, R0 ;  /* 0x0010000027277824 */ /* 0x000fe200078e0200 */
[----:B------:R-:W-:Y:S01]  /*64c0*/  P2R R61, PR, RZ, 0x20 ;  /* 0x00000020ff3d7803 */ /* 0x000fe20000000000 */
[----:B------:R2:W4:Y:S01]  /*64d0*/  SYNCS.PHASECHK.TRANS64.TRYWAIT P0, [R98+URZ+0x100], R3 ;  /* 0x00010003620075a7 */ /* 0x00052200080011ff */
[----:B-1----:R-:W-:Y:S01]  /*64e0*/  @P6 SEL R60, RZ, 0x1, !P1 ;  /* 0x00000001ff3c6807 */ /* 0x002fe20004800000 */
[----:B--2---:R-:W-:Y:S06]  /*64f0*/  @!P6 BRA `(.L_x_104) ;  /* 0x000000000068e947 */ /* 0x004fec0003800000 */
[C---:B------:R-:W-:Y:S01]  /*6500*/  @P5 IMAD R5, R93.reuse, 0x2, R99 ;  /* 0x000000025d055824 */ /* 0x040fe200078e0263 */
[----:B------:R-:W-:Y:S01]  /*6510*/  ISETP.NE.AND P1, PT, R60, RZ, PT ;  /* 0x000000ff3c00720c */ /* 0x000fe20003f25270 */
[----:B------:R-:W-:Y:S01]  /*6520*/  @P5 IMAD R2, R93, 0x2, R97 ;  /* 0x000000025d025824 */ /* 0x000fe200078e0261 */
[----:B------:R-:W-:Y:S01]  /*6530*/  BSSY B0, `(.L_x_105) ;  /* 0x000000e000007945 */ /* 0x000fe20003800000 */
[----:B------:R-:W-:Y:S01]  /*6540*/  IMAD.MOV.U32 R74, RZ, RZ, RZ ;  /* 0x000000ffff4a7224 */ /* 0x000fe200078e00ff */
[----:B------:R-:W-:Y:S01]  /*6550*/  CS2R R66, SRZ ;  /* 0x0000000000427805 */ /* 0x000fe2000001ff00 */
[----:B------:R-:W-:Y:S01]  /*6560*/  @P5 IMAD.IADD R4, R92, 0x1, R5 ;  /* 0x000000015c045824 */ /* 0x000fe200078e0205 */
[----:B------:R-:W-:Y:S02]  /*6570*/  CS2R R64, SRZ ;  /* 0x0000000000407805 */ /* 0x000fe4000001ff00 */
[----:B------:R-:W-:Y:S02]  /*6580*/  CS2R R72, SRZ ;  /* 0x0000000000487805 */ /* 0x000fe4000001ff00 */
[----:B------:R-:W-:Y:S02]  /*6590*/  CS2R R50, SRZ ;  /* 0x0000000000327805 */ /* 0x000fe4000001ff00 */
[----:B------:R-:W-:Y:S02]  /*65a0*/  CS2R R48, SRZ ;  /* 0x0000000000307805 */ /* 0x000fe4000001ff00 */
[----:B------:R-:W-:Y:S02]  /*65b0*/  CS2R R58, SRZ ;  /* 0x00000000003a7805 */ /* 0x000fe4000001ff00 */
[----:B------:R-:W-:Y:S01]  /*65c0*/  CS2R R56, SRZ ;  /* 0x0000000000387805 */ /* 0x000fe2000001ff00 */
[----:B------:R-:W-:Y:S06]  /*65d0*/  @P1 BRA `(.L_x_106) ;  /* 0x00000000000c1947 */ /* 0x000fec0003800000 */
[----:B------:R-:W-:Y:S04]  /*65e0*/  SHF.L.U32 R5, R91, 0x1f, RZ ;  /* 0x0000001f5b057819 */ /* 0x000fe800000006ff */
[----:B------:R-:W1:Y:S02]  /*65f0*/  SYNCS.PHASECHK.TRANS64.TRYWAIT P1, [UR44+0x90], R5 ;  /* 0x00009005ff0075a7 */ /* 0x000e64000802112c */
[----:B-1----:R-:W-:Y:S05]  /*6600*/  @!P1 BRA `(.L_x_107) ;  /* 0x0000004000109947 */ /* 0x002fea0003800000 */
.L_x_106:
[----:B------:R-:W-:Y:S05]  /*6610*/  BSYNC B0 ;  /* 0x0000000000007941 */ /* 0x000fea0003800000 */
.L_x_105:
[----:B------:R-:W-:Y:S01]  /*6620*/  ISETP.NE.AND P1, PT, R61, RZ, PT ;  /* 0x000000ff3d00720c */ /* 0x000fe20003f25270 */
[----:B------:R-:W-:Y:S11]  /*6630*/  HFMA2 R46, -RZ, RZ, 0, 5.9604644775390625e-08 ;  /* 0x00000001ff2e7431 */ /* 0x000ff600000001ff */
[----:B------:R-:W-:Y:S01]  /*6640*/  @!UPT UIADD3 URZ, UPT, UPT, URZ, URZ, URZ ;  /* 0x000000fffffff290 */ /* 0x000fe2000fffe0ff */
[----:B------:R-:W-:Y:S05]  /*6650*/  @P1 WARPSYNC.ALL ;  /* 0x0000000000001948 */ /* 0x000fea0003800000 */
[----:B------:R2:W1:Y:S04]  /*6660*/  @P1 LDSM.16.M88.4 R64, [R2+0x400] ;  /* 0x000400000240183b */ /* 0x0004680000000200 */
[----:B------:R2:W1:Y:S04]  /*6670*/  @P1 LDSM.16.M88.4 R72, [R4] ;  /* 0x000000000448183b */ /* 0x0004680000000200 */
[----:B------:R2:W1:Y:S04]  /*6680*/  @P1 LDSM.16.M88.4 R48, [R47+UR44+0x400] ;  /* 0x0004002c2f30183b */ /* 0x0004680008000200 */
[----:B------:R2:W1:Y:S02]  /*6690*/  @P1 LDSM.16.M88.4 R56, [R96+0x400] ;  /* 0x000400006038183b */ /* 0x0004640000000200 */
.L_x_104:
[----:B------:R-:W-:Y:S05]  /*66a0*/  BSYNC B1 ;  /* 0x0000000000017941 */ /* 0x000fea0003800000 */
.L_x_103:
[----:B-1----:R-:W-:Y:S04]  /*66b0*/  SHF.R.U32.HI R5, RZ, 0x15, R39 ;  /* 0x00000015ff057819 */ /* 0x002fe80000011627 */
[----:B------:R-:W-:Y:S01]  /*66c0*/  LOP3.LUT P1, RZ, R5, 0x3, R82, 0x48, !PT ;  /* 0x0000000305ff7812 */ /* 0x000fe20007824852 */
[----:B------:R-:W-:Y:S01]  /*66d0*/  @!UPT UIADD3 URZ, UPT, UPT, URZ, URZ, URZ ;  /* 0x000000fffffff290 */ /* 0x000fe2000fffe0ff */
[----:B----4-:R-:W-:Y:S11]  /*66e0*/  @P0 BRA `(.L_x_108) ;  /* 0x0000000000080947 */ /* 0x010ff60003800000 */
[----:B------:R-:W1:Y:S02]  /*66f0*/  SYNCS.PHASECHK.TRANS64.TRYWAIT P0, [R98+URZ+0x100], R3 ;  /* 0x00010003620075a7 */ /* 0x000e6400080011ff */
[----:B-1----:R-:W-:Y:S05]  /*6700*/  @!P0 BRA `(.L_x_109) ;  /* 0x0000003c00e88947 */ /* 0x002fea0003800000 */
.L_x_108:
[----:B------:R-:W-:Y:S05]  /*6710*/  @!P1 BRA `(.L_x_110) ;  /* 0x0000000000409947 */ /* 0x000fea0003800000 */
[----:B------:R-:W4:Y:S01]  /*6720*/  LDCU.64 UR8, c[0x4][0x70] ;  /* 0x01000e00ff0877ac */ /* 0x000f220008000a00 */
[----:B-1----:R-:W-:Y:S01]  /*6730*/  MOV R3, 0x0 ;  /* 0x0000000000037802 */ /* 0x002fe20000000f00 */
[----:B------:R-:W-:Y:S02]  /*6740*/  HFMA2 R12, -RZ, RZ, 0, 5.9604644775390625e-08 ;  /* 0x00000001ff0c7431 */ /* 0x000fe400000001ff */
[----:B------:R-:W-:Y:S02]  /*6750*/  IMAD.MOV.U32 R8, RZ, RZ, 0x192 ;  /* 0x00000192ff087424 */ /* 0x000fe400078e00ff */
[----:B------:R-:W-:Y:S01]  /*6760*/  IMAD.MOV.U32 R13, RZ, RZ, RZ ;  /* 0x000000ffff0d7224 */ /* 0x000fe200078e00ff */
[----:B------:R-:W1:Y:S01]  /*6770*/  LDCU.64 UR6, c[0x4][0x78] ;  /* 0x01000f00ff0677ac */ /* 0x000e620008000a00 */
[----:B--2---:R-:W2:Y:S01]  /*6780*/  LDC.64 R2, c[0x4][R3] ;  /* 0x0100000003027b82 */ /* 0x004ea20000000a00 */
[----:B------:R-:W5:Y:S01]  /*6790*/  LDCU.64 UR4, c[0x4][0x10] ;  /* 0x01000200ff0477ac */ /* 0x000f620008000a00 */
[----:B----4-:R-:W-:Y:S01]  /*67a0*/  MOV R5, UR9 ;  /* 0x0000000900057c02 */ /* 0x010fe20008000f00 */
[----:B------:R-:W-:Y:S01]  /*67b0*/  IMAD.U32 R4, RZ, RZ, UR8 ;  /* 0x00000008ff047e24 */ /* 0x000fe2000f8e00ff */
[----:B-1----:R-:W-:Y:S01]  /*67c0*/  MOV R7, UR7 ;  /* 0x0000000700077c02 */ /* 0x002fe20008000f00 */
[----:B------:R-:W-:Y:S01]  /*67d0*/  IMAD.U32 R6, RZ, RZ, UR6 ;  /* 0x00000006ff067e24 */ /* 0x000fe2000f8e00ff */
[----:B-----5:R-:W-:Y:S01]  /*67e0*/  MOV R11, UR5 ;  /* 0x00000005000b7c02 */ /* 0x020fe20008000f00 */
[----:B------:R-:W-:Y:S02]  /*67f0*/  IMAD.U32 R10, RZ, RZ, UR4 ;  /* 0x00000004ff0a7e24 */ /* 0x000fe4000f8e00ff */
[----:B------:R-:W-:Y:S07]  /*6800*/  LEPC R20, `(.L_x_110) ;  /* 0x000000001014794e */ /* 0x000fee0000000000 */
[----:B--23--:R-:W-:Y:S05]  /*6810*/  CALL.ABS.NOINC R2 ;  /* 0x0000000002007343 */ /* 0x00cfea0003c00000 */
.L_x_110:
[C---:B------:R-:W-:Y:S01]  /*6820*/  SHF.L.U32 R40, R48.reuse, 0x10, RZ ;  /* 0x0000001030287819 */ /* 0x040fe200000006ff */
[----:B------:R-:W-:Y:S05]  /*6830*/  WARPSYNC.ALL ;  /* 0x0000000000007948 */ /* 0x000fea0003800000 */
[----:B------:R-:W-:Y:S01]  /*6840*/  R2UR UR4, R39 ;  /* 0x00000000270472ca */ /* 0x000fe200000e0000 */
[----:B------:R-:W-:Y:S01]  /*6850*/  BSSY.RECONVERGENT B0, `(.L_x_111) ;  /* 0x000008b000007945 */ /* 0x000fe20003800200 */
[----:B------:R-:W-:Y:S02]  /*6860*/  LOP3.LUT R43, R48, 0xffff0000, RZ, 0xc0, !PT ;  /* 0xffff0000302b7812 */ /* 0x000fe400078ec0ff */
[----:B------:R-:W-:Y:S02]  /*6870*/  SHF.L.U32 R42, R49, 0x10, RZ ;  /* 0x00000010312a7819 */ /* 0x000fe400000006ff */
[----:B------:R-:W-:Y:S02]  /*6880*/  SHF.L.U32 R45, R51, 0x10, RZ ;  /* 0x00000010332d7819 */ /* 0x000fe400000006ff */
[----:B------:R-:W-:Y:S02]  /*6890*/  SHF.L.U32 R62, R93, 0x1, RZ ;  /* 0x000000015d3e7819 */ /* 0x000fe400000006ff */
[----:B------:R-:W-:Y:S02]  /*68a0*/  ISETP.NE.AND P0, PT, R94, RZ, PT ;  /* 0x000000ff5e00720c */ /* 0x000fe40003f05270 */
[----:B------:R-:W-:Y:S01]  /*68b0*/  IADD3 R99, PT, PT, R99, R62, RZ ;  /* 0x0000003e63637210 */ /* 0x000fe20007ffe0ff */
[----:B--2---:R-:W3:Y:S03]  /*68c0*/  LDTM.16dp256bit.x8 R4, tmem[UR4] ;  /* 0x00000004000479ee */ /* 0x004ee600081a0000 */
[----:B------:R-:W-:Y:S01]  /*68d0*/  IADD3 R100, PT, PT, R92, R99, RZ ;  /* 0x000000635c647210 */ /* 0x000fe20007ffe0ff */
[C---:B---3--:R-:W-:Y:S01]  /*68e0*/  FMUL R0, R38.reuse, R4 ;  /* 0x0000000426007220 */ /* 0x048fe20000400000 */
[C---:B------:R-:W-:Y:S01]  /*68f0*/  FMUL R2, R38.reuse, R5 ;  /* 0x0000000526027220 */ /* 0x040fe20000400000 */
[C---:B-1----:R-:W-:Y:S01]  /*6900*/  FMUL R3, R38.reuse, R6 ;  /* 0x0000000626037220 */ /* 0x042fe20000400000 */
[----:B------:R-:W-:Y:S01]  /*6910*/  FMUL R7, R38, R7 ;  /* 0x0000000726077220 */ /* 0x000fe20000400000 */
[----:B------:R-:W-:Y:S01]  /*6920*/  FFMA R0, R41, R40, R0 ;  /* 0x0000002829007223 */ /* 0x000fe20000000000 */
[----:B------:R-:W-:Y:S01]  /*6930*/  LOP3.LUT R40, R49, 0xffff0000, RZ, 0xc0, !PT ;  /* 0xffff000031287812 */ /* 0x000fe200078ec0ff */
[C---:B------:R-:W-:Y:S01]  /*6940*/  FFMA R2, R41.reuse, R43, R2 ;  /* 0x0000002b29027223 */ /* 0x040fe20000000002 */
[C---:B------:R-:W-:Y:S01]  /*6950*/  SHF.L.U32 R43, R50.reuse, 0x10, RZ ;  /* 0x00000010322b7819 */ /* 0x040fe200000006ff */
[C---:B------:R-:W-:Y:S01]  /*6960*/  FFMA R3, R41.reuse, R42, R3 ;  /* 0x0000002a29037223 */ /* 0x040fe20000000003 */
[----:B------:R-:W-:Y:S01]  /*6970*/  LOP3.LUT R42, R50, 0xffff0000, RZ, 0xc0, !PT ;  /* 0xffff0000322a7812 */ /* 0x000fe200078ec0ff */
[----:B------:R-:W-:Y:S01]  /*6980*/  FMUL R4, R38, R8 ;  /* 0x0000000826047220 */ /* 0x000fe20000400000 */
[----:B------:R-:W-:Y:S01]  /*6990*/  F2FP.BF16.F32.PACK_AB R52, R2, R0 ;  /* 0x000000000234723e */ /* 0x000fe200000010ff */
[----:B------:R-:W-:Y:S01]  /*69a0*/  FFMA R7, R41, R40, R7 ;  /* 0x0000002829077223 */ /* 0x000fe20000000007 */
[----:B------:R-:W-:Y:S01]  /*69b0*/  LOP3.LUT R40, R51, 0xffff0000, RZ, 0xc0, !PT ;  /* 0xffff000033287812 */ /* 0x000fe200078ec0ff */
[C---:B------:R-:W-:Y:S01]  /*69c0*/  FMUL R5, R38.reuse, R9 ;  /* 0x0000000926057220 */ /* 0x040fe20000400000 */
[C---:B------:R-:W-:Y:S01]  /*69d0*/  FMUL R6, R38.reuse, R10 ;  /* 0x0000000a26067220 */ /* 0x040fe20000400000 */
[----:B------:R-:W-:Y:S01]  /*69e0*/  FMUL R11, R38, R11 ;  /* 0x0000000b260b7220 */ /* 0x000fe20000400000 */
[----:B------:R-:W-:Y:S01]  /*69f0*/  F2FP.BF16.F32.PACK_AB R53, R7, R3 ;  /* 0x000000030735723e */ /* 0x000fe200000010ff */
[C---:B------:R-:W-:Y:S01]  /*6a00*/  FFMA R4, R41.reuse, R43, R4 ;  /* 0x0000002b29047223 */ /* 0x040fe20000000004 */
[C---:B------:R-:W-:Y:S01]  /*6a10*/  SHF.L.U32 R43, R56.reuse, 0x10, RZ ;  /* 0x00000010382b7819 */ /* 0x040fe200000006ff */
[----:B------:R-:W-:Y:S01]  /*6a20*/  FFMA R5, R41, R42, R5 ;  /* 0x0000002a29057223 */ /* 0x000fe20000000005 */
[----:B------:R-:W-:Y:S01]  /*6a30*/  LOP3.LUT R42, R57, 0xffff0000, RZ, 0xc0, !PT ;  /* 0xffff0000392a7812 */ /* 0x000fe200078ec0ff */
[----:B------:R-:W-:Y:S01]  /*6a40*/  FFMA R6, R41, R45, R6 ;  /* 0x0000002d29067223 */ /* 0x000fe20000000006 */
[----:B------:R-:W-:Y:S01]  /*6a50*/  SHF.L.U32 R45, R57, 0x10, RZ ;  /* 0x00000010392d7819 */ /* 0x000fe200000006ff */
[----:B------:R-:W-:Y:S01]  /*6a60*/  FFMA R11, R41, R40, R11 ;  /* 0x00000028290b7223 */ /* 0x000fe2000000000b */
[----:B------:R-:W-:Y:S01]  /*6a70*/  LOP3.LUT R40, R56, 0xffff0000, RZ, 0xc0, !PT ;  /* 0xffff000038287812 */ /* 0x000fe200078ec0ff */
[C---:B------:R-:W-:Y:S01]  /*6a80*/  FMUL R8, R38.reuse, R12 ;  /* 0x0000000c26087220 */ /* 0x040fe20000400000 */
[----:B------:R-:W-:Y:S01]  /*6a90*/  F2FP.BF16.F32.PACK_AB R54, R5, R4 ;  /* 0x000000040536723e */ /* 0x000fe200000010ff */
[C---:B------:R-:W-:Y:S01]  /*6aa0*/  FMUL R9, R38.reuse, R13 ;  /* 0x0000000d26097220 */ /* 0x040fe20000400000 */
[----:B------:R-:W-:Y:S01]  /*6ab0*/  F2FP.BF16.F32.PACK_AB R55, R11, R6 ;  /* 0x000000060b37723e */ /* 0x000fe200000010ff */
[C---:B------:R-:W-:Y:S01]  /*6ac0*/  FMUL R10, R38.reuse, R14 ;  /* 0x0000000e260a7220 */ /* 0x040fe20000400000 */
[----:B------:R-:W-:Y:S01]  /*6ad0*/  FMUL R15, R38, R15 ;  /* 0x0000000f260f7220 */ /* 0x000fe20000400000 */
[----:B------:R-:W-:Y:S01]  /*6ae0*/  FFMA R8, R41, R43, R8 ;  /* 0x0000002b29087223 */ /* 0x000fe20000000008 */
[----:B------:R-:W-:Y:S01]  /*6af0*/  SHF.L.U32 R43, R59, 0x10, RZ ;  /* 0x000000103b2b7819 */ /* 0x000fe200000006ff */
[C---:B------:R-:W-:Y:S01]  /*6b00*/  FFMA R9, R41.reuse, R40, R9 ;  /* 0x0000002829097223 */ /* 0x040fe20000000009 */
[C---:B------:R-:W-:Y:S01]  /*6b10*/  SHF.L.U32 R40, R58.reuse, 0x10, RZ ;  /* 0x000000103a287819 */ /* 0x040fe200000006ff */
        /* <DEDUP_REMOVED lines=8> */
[----:B------:R-:W-:Y:S01]  /*6ba0*/  FMUL R14, R38, R18 ;  /* 0x00000012260e7220 */ /* 0x000fe20000400000 */
[----:B------:R-:W-:Y:S01]  /*6bb0*/  FFMA R12, R41, R40, R12 ;  /* 0x00000028290c7223 */ /* 0x000fe2000000000c */
[----:B------:R-:W-:Y:S01]  /*6bc0*/  LOP3.LUT R40, R59, 0xffff0000, RZ, 0xc0, !PT ;  /* 0xffff00003b287812 */ /* 0x000fe200078ec0ff */
[C---:B------:R-:W-:Y:S01]  /*6bd0*/  FFMA R13, R41.reuse, R42, R13 ;  /* 0x0000002a290d7223 */ /* 0x040fe2000000000d */
[----:B------:R-:W-:Y:S01]  /*6be0*/  LOP3.LUT R42, R64, 0xffff0000, RZ, 0xc0, !PT ;  /* 0xffff0000402a7812 */ /* 0x000fe200078ec0ff */
[----:B------:R-:W-:Y:S01]  /*6bf0*/  FMUL R19, R38, R19 ;  /* 0x0000001326137220 */ /* 0x000fe20000400000 */
[----:B------:R-:W-:Y:S01]  /*6c00*/  FFMA R14, R41, R43, R14 ;  /* 0x0000002b290e7223 */ /* 0x000fe2000000000e */
[----:B------:R-:W-:Y:S01]  /*6c10*/  SHF.L.U32 R43, R64, 0x10, RZ ;  /* 0x00000010402b7819 */ /* 0x000fe200000006ff */
[C---:B------:R-:W-:Y:S01]  /*6c20*/  FMUL R16, R38.reuse, R20 ;  /* 0x0000001426107220 */ /* 0x040fe20000400000 */
        /* <DEDUP_REMOVED lines=19> */
[----:B------:R1:W-:Y:S01]  /*6d60*/  STSM.16.M88.4 [R97+0x400], R52 ;  /* 0x0004003461007844 */ /* 0x0003e20000000200 */
[C---:B------:R-:W-:Y:S01]  /*6d70*/  FMUL R22, R38.reuse, R26 ;  /* 0x0000001a26167220 */ /* 0x040fe20000400000 */
[----:B------:R-:W-:Y:S01]  /*6d80*/  FMUL R27, R38, R27 ;  /* 0x0000001b261b7220 */ /* 0x000fe20000400000 */
[----:B------:R-:W-:Y:S01]  /*6d90*/  FFMA R20, R41, R43, R20 ;  /* 0x0000002b29147223 */ /* 0x000fe20000000014 */
[----:B------:R-:W-:Y:S01]  /*6da0*/  SHF.L.U32 R43, R73, 0x10, RZ ;  /* 0x00000010492b7819 */ /* 0x000fe200000006ff */
[C---:B------:R-:W-:Y:S01]  /*6db0*/  FFMA R21, R41.reuse, R40, R21 ;  /* 0x0000002829157223 */ /* 0x040fe20000000015 */
[C---:B------:R-:W-:Y:S02]  /*6dc0*/  SHF.L.U32 R40, R72.reuse, 0x10, RZ ;  /* 0x0000001048287819 */ /* 0x040fe400000006ff */
[----:B------:R1:W-:Y:S01]  /*6dd0*/  STSM.16.M88.4 [R96+0x400], R68 ;  /* 0x0004004460007844 */ /* 0x0003e20000000200 */
[----:B------:R-:W-:Y:S01]  /*6de0*/  FFMA R22, R41, R45, R22 ;  /* 0x0000002d29167223 */ /* 0x000fe20000000016 */
[----:B------:R-:W-:Y:S01]  /*6df0*/  SHF.L.U32 R45, R75, 0x10, RZ ;  /* 0x000000104b2d7819 */ /* 0x000fe200000006ff */
[C---:B------:R-:W-:Y:S01]  /*6e00*/  FFMA R27, R41.reuse, R42, R27 ;  /* 0x0000002a291b7223 */ /* 0x040fe2000000001b */
[----:B------:R-:W-:Y:S01]  /*6e10*/  LOP3.LUT R42, R72, 0xffff0000, RZ, 0xc0, !PT ;  /* 0xffff0000482a7812 */ /* 0x000fe200078ec0ff */
[C---:B------:R-:W-:Y:S01]  /*6e20*/  FMUL R24, R38.reuse, R28 ;  /* 0x0000001c26187220 */ /* 0x040fe20000400000 */
[C---:B------:R-:W-:Y:S01]  /*6e30*/  FMUL R25, R38.reuse, R29 ;  /* 0x0000001d26197220 */ /* 0x040fe20000400000 */
[C---:B------:R-:W-:Y:S01]  /*6e40*/  FMUL R26, R38.reuse, R30 ;  /* 0x0000001e261a7220 */ /* 0x040fe20000400000 */
[----:B------:R-:W-:Y:S01]  /*6e50*/  FMUL R31, R38, R31 ;  /* 0x0000001f261f7220 */ /* 0x000fe20000400000 */
[----:B------:R-:W-:Y:S01]  /*6e60*/  FFMA R24, R41, R40, R24 ;  /* 0x0000002829187223 */ /* 0x000fe20000000018 */
[----:B------:R-:W-:Y:S01]  /*6e70*/  LOP3.LUT R40, R73, 0xffff0000, RZ, 0xc0, !PT ;  /* 0xffff000049287812 */ /* 0x000fe200078ec0ff */
[C---:B------:R-:W-:Y:S01]  /*6e80*/  FFMA R25, R41.reuse, R42, R25 ;  /* 0x0000002a29197223 */ /* 0x040fe20000000019 */
[C---:B------:R-:W-:Y:S01]  /*6e90*/  FFMA R26, R41.reuse, R43, R26 ;  /* 0x0000002b291a7223 */ /* 0x040fe2000000001a */
[----:B------:R-:W-:Y:S01]  /*6ea0*/  SHF.L.U32 R43, R74, 0x10, RZ ;  /* 0x000000104a2b7819 */ /* 0x000fe200000006ff */
[----:B------:R-:W-:Y:S01]  /*6eb0*/  FMUL R28, R38, R32 ;  /* 0x00000020261c7220 */ /* 0x000fe20000400000 */
[----:B------:R-:W-:Y:S01]  /*6ec0*/  LOP3.LUT R42, R74, 0xffff0000, RZ, 0xc0, !PT ;  /* 0xffff00004a2a7812 */ /* 0x000fe200078ec0ff */
[----:B------:R-:W-:Y:S01]  /*6ed0*/  FFMA R31, R41, R40, R31 ;  /* 0x00000028291f7223 */ /* 0x000fe2000000001f */
[C---:B------:R-:W-:Y:S01]  /*6ee0*/  FMUL R29, R38.reuse, R33 ;  /* 0x00000021261d7220 */ /* 0x040fe20000400000 */
[C---:B------:R-:W-:Y:S01]  /*6ef0*/  FMUL R30, R38.reuse, R34 ;  /* 0x00000022261e7220 */ /* 0x040fe20000400000 */
[----:B------:R-:W-:Y:S01]  /*6f00*/  LOP3.LUT R40, R75, 0xffff0000, RZ, 0xc0, !PT ;  /* 0xffff00004b287812 */ /* 0x000fe200078ec0ff */
[----:B------:R-:W-:Y:S01]  /*6f10*/  FMUL R35, R38, R35 ;  /* 0x0000002326237220 */ /* 0x000fe20000400000 */
[C---:B------:R-:W-:Y:S01]  /*6f20*/  FFMA R28, R41.reuse, R43, R28 ;  /* 0x0000002b291c7223 */ /* 0x040fe2000000001c */
[C---:B------:R-:W-:Y:S01]  /*6f30*/  FFMA R29, R41.reuse, R42, R29 ;  /* 0x0000002a291d7223 */ /* 0x040fe2000000001d */
[C---:B------:R-:W-:Y:S01]  /*6f40*/  FFMA R30, R41.reuse, R45, R30 ;  /* 0x0000002d291e7223 */ /* 0x040fe2000000001e */
[----:B------:R-:W-:Y:S01]  /*6f50*/  FFMA R35, R41, R40, R35 ;  /* 0x0000002829237223 */ /* 0x000fe20000000023 */
[----:B------:R-:W-:Y:S02]  /*6f60*/  F2FP.BF16.F32.PACK_AB R106, R21, R20 ;  /* 0x00000014156a723e */ /* 0x000fe400000010ff */
[----:B------:R-:W-:Y:S02]  /*6f70*/  F2FP.BF16.F32.PACK_AB R107, R27, R22 ;  /* 0x000000161b6b723e */ /* 0x000fe400000010ff */
[----:B------:R-:W-:Y:S02]  /*6f80*/  F2FP.BF16.F32.PACK_AB R108, R25, R24 ;  /* 0x00000018196c723e */ /* 0x000fe400000010ff */
[----:B------:R-:W-:Y:S01]  /*6f90*/  F2FP.BF16.F32.PACK_AB R109, R31, R26 ;  /* 0x0000001a1f6d723e */ /* 0x000fe200000010ff */
[----:B------:R1:W-:Y:S01]  /*6fa0*/  STSM.16.M88.4 [R99], R104 ;  /* 0x0000006863007844 */ /* 0x0003e20000000200 */
[----:B------:R-:W-:Y:S02]  /*6fb0*/  F2FP.BF16.F32.PACK_AB R110, R29, R28 ;  /* 0x0000001c1d6e723e */ /* 0x000fe400000010ff */
[----:B------:R-:W-:Y:S05]  /*6fc0*/  F2FP.BF16.F32.PACK_AB R111, R35, R30 ;  /* 0x0000001e236f723e */ /* 0x000fea00000010ff */
[----:B------:R1:W-:Y:S01]  /*6fd0*/  STSM.16.M88.4 [R100], R108 ;  /* 0x0000006c64007844 */ /* 0x0003e20000000200 */
[----:B------:R-:W-:Y:S01]  /*6fe0*/  @!PT LDS RZ, [RZ] ;  /* 0x00000000fffff984 */ /* 0x000fe20000000800 */
[----:B------:R-:W-:Y:S01]  /*6ff0*/  @!PT LDS RZ, [RZ] ;  /* 0x00000000fffff984 */ /* 0x000fe20000000800 */
[----:B------:R-:W-:Y:S01]  /*7000*/  @!PT LDS RZ, [RZ] ;  /* 0x00000000fffff984 */ /* 0x000fe20000000800 */
[----:B------:R-:W-:Y:S01]  /*7010*/  @!PT LDS RZ, [RZ] ;  /* 0x00000000fffff984 */ /* 0x000fe20000000800 */
[----:B------:R2:W-:Y:S07]  /*7020*/  MEMBAR.ALL.CTA ;  /* 0x0000000000007992 */ /* 0x0005ee0000008000 */
[----:B--2---:R-:W2:Y:S02]  /*7030*/  FENCE.VIEW.ASYNC.S ;  /* 0x00000000000073c6 */ /* 0x004ea40000000000 */
[----:B--2---:R-:W-:Y:S06]  /*7040*/  BAR.SYNC.DEFER_BLOCKING 0x1, 0x80 ;  /* 0x0042000000007b1d */ /* 0x004fec0000010000 */
[----:B------:R-:W-:Y:S05]  /*7050*/  @P0 BRA `(.L_x_112) ;  /* 0x0000000000280947 */ /* 0x000fea0003800000 */
[----:B------:R-:W2:Y:S01]  /*7060*/  LDCU.64 UR6, c[0x0][0x348] ;  /* 0x00006900ff0677ac */ /* 0x000ea20008000a00 */
[----:B------:R-:W-:Y:S01]  /*7070*/  UIADD3 UR4, UPT, UPT, UR44, 0x400, URZ ;  /* 0x000004002c047890 */ /* 0x000fe2000fffe0ff */
[----:B------:R-:W-:Y:S05]  /*7080*/  UMOV UR51, UR36 ;  /* 0x0000002400337c82 */ /* 0x000fea0008000000 */
[----:B------:R-:W-:Y:S04]  /*7090*/  MOV R86, UR4 ;  /* 0x0000000400567c02 */ /* 0x000fe80008000f00 */
[----:B------:R-:W-:Y:S01]  /*70a0*/  R2UR UR48, R86 ;  /* 0x00000000563072ca */ /* 0x000fe200000e0000 */
[----:B--2---:R-:W-:Y:S04]  /*70b0*/  UIADD3 UR4, UP0, UPT, UR6, 0x680, URZ ;  /* 0x0000068006047890 */ /* 0x004fe8000ff1e0ff */
[----:B------:R-:W-:Y:S09]  /*70c0*/  UIADD3.X UR5, UPT, UPT, URZ, UR7, URZ, UP0, !UPT ;  /* 0x00000007ff057290 */ /* 0x000ff200087fe4ff */
[----:B------:R2:W-:Y:S01]  /*70d0*/  UTMASTG.3D [UR48], [UR4] ;  /* 0x00000030040073b5 */ /* 0x0005e20008010000 */
[----:B------:R0:W-:Y:S01]  /*70e0*/  UTMACMDFLUSH ;  /* 0x00000000000079b7 */ /* 0x0001e20000000000 */
[----:B--2---:R-:W-:Y:S04]  /*70f0*/  DEPBAR.LE SB0, 0x1 ;  /* 0x000080400000791a */ /* 0x004fe80000000000 */
.L_x_112:
[----:B------:R-:W-:Y:S05]  /*7100*/  BSYNC.RECONVERGENT B0 ;  /* 0x0000000000007941 */ /* 0x000fea0003800200 */
.L_x_111:
[----:B------:R-:W-:Y:S01]  /*7110*/  BAR.SYNC.DEFER_BLOCKING 0x1, 0x80 ;  /* 0x0042000000007b1d */ /* 0x000fe20000010000 */
[----:B------:R-:W-:Y:S01]  /*7120*/  ISETP.NE.AND P1, PT, R95, RZ, PT ;  /* 0x000000ff5f00720c */ /* 0x000fe20003f25270 */
[----:B------:R-:W-:Y:S01]  /*7130*/  UISETP.NE.AND UP0, UPT, UR47, URZ, UPT ;  /* 0x000000ff2f00728c */ /* 0x000fe2000bf05270 */
[----:B------:R-:W-:Y:S11]  /*7140*/  LEA R3, R46, UR44, 0x3 ;  /* 0x0000002c2e037c11 */ /* 0x000ff6000f8e18ff */
[----:B------:R-:W-:Y:S01]  /*7150*/  @P1 SHF.L.U32 R4, R91, 0x1f, RZ ;  /* 0x0000001f5b041819 */ /* 0x000fe200000006ff */
[----:B------:R-:W-:Y:S06]  /*7160*/  BRA.U !UP0, `(.L_x_113) ;  /* 0x0000000108247547 */ /* 0x000fec000b800000 */
[----:B------:R-:W2:Y:S01]  /*7170*/  S2R R0, SR_CgaCtaId ;  /* 0x0000000000007919 */ /* 0x000ea20000008800 */
[----:B------:R-:W-:Y:S01]  /*7180*/  IMAD.U32 R2, RZ, RZ, UR46 ;  /* 0x0000002eff027e24 */ /* 0x000fe2000f8e00ff */
[----:B------:R-:W-:Y:S04]  /*7190*/  UIADD3 UR4, UPT, UPT, UR46, 0x1, URZ ;  /* 0x000000012e047890 */ /* 0x000fe8000fffe0ff */
[----:B------:R-:W-:Y:S01]  /*71a0*/  @P1 LEA R2, R2, UR44, 0x3 ;  /* 0x0000002c02021c11 */ /* 0x000fe2000f8e18ff */
[----:B------:R-:W-:Y:S04]  /*71b0*/  UISETP.NE.AND UP0, UPT, UR4, 0x4, UPT ;  /* 0x000000040400788c */ /* 0x000fe8000bf05270 */
[----:B------:R-:W-:Y:S01]  /*71c0*/  @P1 VIADD R5, R2, 0xb0 ;  /* 0x000000b002051836 */ /* 0x000fe20000000000 */
[----:B------:R-:W-:Y:S04]  /*71d0*/  USEL UR46, UR4, URZ, UP0 ;  /* 0x000000ff042e7287 */ /* 0x000fe80008000000 */
[----:B--2---:R-:W-:Y:S04]  /*71e0*/  @P1 PRMT R0, R0, 0x654, R5 ;  /* 0x0000065400001816 */ /* 0x004fe80000000005 */
[----:B------:R2:W-:Y:S04]  /*71f0*/  @P1 SYNCS.ARRIVE.TRANS64.RED.A1T0 RZ, [R0+URZ], RZ ;  /* 0x000000ff00ff19a7 */ /* 0x0005e800081004ff */
.L_x_113:
[----:B------:R-:W3:Y:S01]  /*7200*/  @P1 SYNCS.PHASECHK.TRANS64.TRYWAIT P0, [R3+URZ+0x90], R4 ;  /* 0x00009004030015a7 */ /* 0x000ee200080011ff */
[----:B------:R-:W-:Y:S01]  /*7210*/  BSSY B1, `(.L_x_114) ;  /* 0x0000017000017945 */ /* 0x000fe20003800000 */
[----:B---3--:R-:W-:Y:S03]  /*7220*/  @P1 SEL R60, RZ, 0x1, !P0 ;  /* 0x00000001ff3c1807 */ /* 0x008fe60004000000 */
[----:B------:R-:W-:Y:S05]  /*7230*/  @!P1 BRA `(.L_x_115) ;  /* 0x0000000000509947 */ /* 0x000fea0003800000 */
[----:B------:R-:W-:Y:S01]  /*7240*/  ISETP.NE.AND P1, PT, R61, RZ, PT ;  /* 0x000000ff3d00720c */ /* 0x000fe20003f25270 */
[----:B------:R-:W-:Y:S01]  /*7250*/  BSSY B0, `(.L_x_116) ;  /* 0x000000a000007945 */ /* 0x000fe20003800000 */
[----:B------:R-:W-:Y:S11]  /*7260*/  ISETP.NE.AND P0, PT, R60, RZ, PT ;  /* 0x000000ff3c00720c */ /* 0x000ff60003f05270 */
[----:B------:R-:W-:Y:S04]  /*7270*/  @P1 IMAD R4, R46, 0x2000, R47 ;  /* 0x000020002e041824 */ /* 0x000fe800078e022f */
[----:B------:R-:W-:Y:S04]  /*7280*/  @P1 VIADD R7, R4, UR44 ;  /* 0x0000002c04071c36 */ /* 0x000fe80008000000 */
[----:B------:R-:W-:Y:S01]  /*7290*/  @P1 IMAD.IADD R2, R92, 0x1, R7 ;  /* 0x000000015c021824 */ /* 0x000fe200078e0207 */
[----:B------:R-:W-:Y:S01]  /*72a0*/  @P1 IADD3 R5, PT, PT, R62, R7, RZ ;  /* 0x000000073e051210 */ /* 0x000fe20007ffe0ff */
[----:B------:R-:W-:Y:S06]  /*72b0*/  @P0 BRA `(.L_x_117) ;  /* 0x00000000000c0947 */ /* 0x000fec0003800000 */
[----:B--2---:R-:W-:Y:S04]  /*72c0*/  SHF.L.U32 R0, R91, 0x1f, RZ ;  /* 0x0000001f5b007819 */ /* 0x004fe800000006ff */
[----:B------:R-:W2:Y:S02]  /*72d0*/  SYNCS.PHASECHK.TRANS64.TRYWAIT P0, [R3+URZ+0x90], R0 ;  /* 0x00009000030075a7 */ /* 0x000ea400080011ff */
[----:B--2---:R-:W-:Y:S05]  /*72e0*/  @!P0 BRA `(.L_x_118) ;  /* 0x0000003400048947 */ /* 0x004fea0003800000 */
.L_x_117:
[----:B------:R-:W-:Y:S05]  /*72f0*/  BSYNC B0 ;  /* 0x0000000000007941 */ /* 0x000fea0003800000 */
.L_x_116:
[----:B------:R-:W-:Y:S02]  /*7300*/  ISETP.NE.AND P0, PT, R61, RZ, PT ;  /* 0x000000ff3d00720c */ /* 0x000fe40003f05270 */
[----:B------:R-:W-:Y:S11]  /*7310*/  IADD3 R46, PT, PT, R46, 0x1, RZ ;  /* 0x000000012e2e7810 */ /* 0x000ff60007ffe0ff */
[----:B--2---:R-:W-:Y:S01]  /*7320*/  @P0 IMAD.IADD R0, R92, 0x1, R5 ;  /* 0x000000015c000824 */ /* 0x004fe200078e0205 */
[----:B------:R-:W-:Y:S05]  /*7330*/  @P0 WARPSYNC.ALL ;  /* 0x0000000000000948 */ /* 0x000fea0003800000 */
[----:B------:R3:W4:Y:S04]  /*7340*/  @P0 LDSM.16.M88.4 R48, [R4+UR44+0x400] ;  /* 0x0004002c0430083b */ /* 0x0007280008000200 */
[----:B------:R3:W2:Y:S04]  /*7350*/  @P0 LDSM.16.M88.4 R56, [R2+0x400] ;  /* 0x000400000238083b */ /* 0x0006a80000000200 */
[----:B------:R3:W1:Y:S04]  /*7360*/  @P0 LDSM.16.M88.4 R64, [R5+0x400] ;  /* 0x000400000540083b */ /* 0x0006680000000200 */
[----:B------:R3:W1:Y:S02]  /*7370*/  @P0 LDSM.16.M88.4 R72, [R0+0x400] ;  /* 0x000400000048083b */ /* 0x0006640000000200 */
.L_x_115:
[----:B------:R-:W-:Y:S05]  /*7380*/  BSYNC B1 ;  /* 0x0000000000017941 */ /* 0x000fea0003800000 */
.L_x_114:
[----:B------:R-:W-:Y:S05]  /*7390*/  VIADD R3, R39, 0x40 ;  /* 0x0000004027037836 */ /* 0x000fea0000000000 */
[----:B------:R-:W-:Y:S04]  /*73a0*/  SHF.R.U32.HI R3, RZ, 0x15, R3 ;  /* 0x00000015ff037819 */ /* 0x000fe80000011603 */
[----:B------:R-:W-:Y:S11]  /*73b0*/  LOP3.LUT P0, RZ, R3, 0x3, R82, 0x48, !PT ;  /* 0x0000000303ff7812 */ /* 0x000ff60007804852 */
[----:B------:R-:W-:Y:S02]  /*73c0*/  @!UPT UIADD3 URZ, UPT, UPT, URZ, URZ, URZ ;  /* 0x000000fffffff290 */ /* 0x000fe4000fffe0ff */
[----:B------:R-:W-:Y:S05]  /*73d0*/  @!P0 BRA `(.L_x_119) ;  /* 0x0000000000408947 */ /* 0x000fea0003800000 */
[----:B------:R-:W5:Y:S01]  /*73e0*/  LDCU.64 UR8, c[0x4][0x70] ;  /* 0x01000e00ff0877ac */ /* 0x000f620008000a00 */
[----:B------:R-:W-:Y:S01]  /*73f0*/  MOV R3, 0x0 ;  /* 0x0000000000037802 */ /* 0x000fe20000000f00 */
[----:B------:R-:W-:Y:S02]  /*7400*/  HFMA2 R12, -RZ, RZ, 0, 5.9604644775390625e-08 ;  /* 0x00000001ff0c7431 */ /* 0x000fe400000001ff */
[----:B------:R-:W-:Y:S02]  /*7410*/  IMAD.MOV.U32 R8, RZ, RZ, 0x192 ;  /* 0x00000192ff087424 */ /* 0x000fe400078e00ff */
[----:B------:R-:W-:Y:S01]  /*7420*/  IMAD.MOV.U32 R13, RZ, RZ, RZ ;  /* 0x000000ffff0d7224 */ /* 0x000fe200078e00ff */
[----:B------:R-:W2:Y:S01]  /*7430*/  LDCU.64 UR6, c[0x4][0x78] ;  /* 0x01000f00ff0677ac */ /* 0x000ea20008000a00 */
[----:B---3--:R-:W3:Y:S01]  /*7440*/  LDC.64 R2, c[0x4][R3] ;  /* 0x0100000003027b82 */ /* 0x008ee20000000a00 */
[----:B------:R-:W4:Y:S01]  /*7450*/  LDCU.64 UR4, c[0x4][0x10] ;  /* 0x01000200ff0477ac */ /* 0x000f220008000a00 */
[----:B-----5:R-:W-:Y:S01]  /*7460*/  MOV R5, UR9 ;  /* 0x0000000900057c02 */ /* 0x020fe20008000f00 */
[----:B------:R-:W-:Y:S01]  /*7470*/  IMAD.U32 R4, RZ, RZ, UR8 ;  /* 0x00000008ff047e24 */ /* 0x000fe2000f8e00ff */
[----:B--2---:R-:W-:Y:S01]  /*7480*/  MOV R7, UR7 ;  /* 0x0000000700077c02 */ /* 0x004fe20008000f00 */
[----:B------:R-:W-:Y:S01]  /*7490*/  IMAD.U32 R6, RZ, RZ, UR6 ;  /* 0x00000006ff067e24 */ /* 0x000fe2000f8e00ff */
[----:B----4-:R-:W-:Y:S01]  /*74a0*/  MOV R11, UR5 ;  /* 0x00000005000b7c02 */ /* 0x010fe20008000f00 */
[----:B------:R-:W-:Y:S02]  /*74b0*/  IMAD.U32 R10, RZ, RZ, UR4 ;  /* 0x00000004ff0a7e24 */ /* 0x000fe4000f8e00ff */
[----:B------:R-:W-:Y:S07]  /*74c0*/  LEPC R20, `(.L_x_119) ;  /* 0x000000001014794e */ /* 0x000fee0000000000 */
[----:B-1-3--:R-:W-:Y:S05]  /*74d0*/  CALL.ABS.NOINC R2 ;  /* 0x0000000002007343 */ /* 0x00afea0003c00000 */
.L_x_119:
[C---:B----4-:R-:W-:Y:S01]  /*74e0*/  SHF.L.U32 R40, R48.reuse, 0x10, RZ ;  /* 0x0000001030287819 */ /* 0x050fe200000006ff */
[----:B------:R-:W-:Y:S05]  /*74f0*/  WARPSYNC.ALL ;  /* 0x0000000000007948 */ /* 0x000fea0003800000 */
[----:B------:R-:W-:Y:S01]  /*7500*/  R2UR UR4, R39 ;  /* 0x00000000270472ca */ /* 0x000fe200000e0000 */
[----:B------:R-:W4:Y:S01]  /*7510*/  S2R R101, SR_CgaCtaId ;  /* 0x0000000000657919 */ /* 0x000f220000008800 */
[----:B------:R-:W-:Y:S01]  /*7520*/  LOP3.LUT R43, R48, 0xffff0000, RZ, 0xc0, !PT ;  /* 0xffff0000302b7812 */ /* 0x000fe200078ec0ff */
[----:B------:R-:W-:Y:S01]  /*7530*/  BSSY.RECONVERGENT B0, `(.L_x_120) ;  /* 0x000008e000007945 */ /* 0x000fe20003800200 */
[----:B------:R-:W-:Y:S02]  /*7540*/  LOP3.LUT R42, R49, 0xffff0000, RZ, 0xc0, !PT ;  /* 0xffff0000312a7812 */ /* 0x000fe400078ec0ff */
[----:B------:R-:W-:Y:S02]  /*7550*/  LOP3.LUT R44, R50, 0xffff0000, RZ, 0xc0, !PT ;  /* 0xffff0000322c7812 */ /* 0x000fe400078ec0ff */
[----:B--2---:R-:W-:Y:S02]  /*7560*/  SHF.L.U32 R45, R59, 0x10, RZ ;  /* 0x000000103b2d7819 */ /* 0x004fe400000006ff */
[----:B------:R-:W-:Y:S02]  /*7570*/  ISETP.NE.AND P6, PT, R95, RZ, PT ;  /* 0x000000ff5f00720c */ /* 0x000fe40003fc5270 */
[----:B------:R-:W-:Y:S01]  /*7580*/  ISETP.NE.AND P0, PT, R94, RZ, PT ;  /* 0x000000ff5e00720c */ /* 0x000fe20003f05270 */
[----:B---3--:R-:W2:Y:S01]  /*7590*/  LDTM.16dp256bit.x8 R4, tmem[UR4+0x40] ;  /* 0x00004004000479ee */ /* 0x008ea200081a0000 */
[----:B------:R-:W-:Y:S09]  /*75a0*/  MOV R63, UR46 ;  /* 0x0000002e003f7c02 */ /* 0x000ff20008000f00 */
[----:B------:R-:W-:Y:S02]  /*75b0*/  @P6 LEA R63, R63, UR44, 0x3 ;  /* 0x0000002c3f3f6c11 */ /* 0x000fe4000f8e18ff */
[----:B-1----:R-:W-:Y:S02]  /*75c0*/  @P6 SHF.L.U32 R108, R91, 0x1f, RZ ;  /* 0x0000001f5b6c6819 */ /* 0x002fe400000006ff */
[----:B------:R-:W-:Y:S02]  /*75d0*/  @P6 IADD3 R102, PT, PT, R63, 0xb0, RZ ;  /* 0x000000b03f666810 */ /* 0x000fe40007ffe0ff */
[----:B------:R-:W-:Y:S02]  /*75e0*/  LEA R63, R46, UR44, 0x3 ;  /* 0x0000002c2e3f7c11 */ /* 0x000fe4000f8e18ff */
[----:B----4-:R-:W-:Y:S01]  /*75f0*/  @P6 PRMT R102, R101, 0x654, R102 ;  /* 0x0000065465666816 */ /* 0x010fe20000000066 */
[C---:B--2---:R-:W-:Y:S01]  /*7600*/  FMUL R0, R38.reuse, R4 ;  /* 0x0000000426007220 */ /* 0x044fe20000400000 */
[C---:B------:R-:W-:Y:S01]  /*7610*/  FMUL R2, R38.reuse, R5 ;  /* 0x0000000526027220 */ /* 0x040fe20000400000 */
[C---:B------:R-:W-:Y:S01]  /*7620*/  FMUL R3, R38.reuse, R6 ;  /* 0x0000000626037220 */ /* 0x040fe20000400000 */
[C---:B------:R-:W-:Y:S01]  /*7630*/  FMUL R7, R38.reuse, R7 ;  /* 0x0000000726077220 */ /* 0x040fe20000400000 */
[----:B------:R-:W-:Y:S01]  /*7640*/  FFMA R0, R41, R40, R0 ;  /* 0x0000002829007223 */ /* 0x000fe20000000000 */
[----:B------:R-:W-:Y:S01]  /*7650*/  SHF.L.U32 R40, R49, 0x10, RZ ;  /* 0x0000001031287819 */ /* 0x000fe200000006ff */
[----:B------:R-:W-:Y:S01]  /*7660*/  FFMA R2, R41, R43, R2 ;  /* 0x0000002b29027223 */ /* 0x000fe20000000002 */
[----:B------:R-:W-:Y:S01]  /*7670*/  SHF.L.U32 R43, R51, 0x10, RZ ;  /* 0x00000010332b7819 */ /* 0x000fe200000006ff */
[C---:B------:R-:W-:Y:S01]  /*7680*/  FMUL R4, R38.reuse, R8 ;  /* 0x0000000826047220 */ /* 0x040fe20000400000 */
[----:B------:R-:W-:Y:S01]  /*7690*/  FMUL R5, R38, R9 ;  /* 0x0000000926057220 */ /* 0x000fe20000400000 */
[C---:B------:R-:W-:Y:S01]  /*76a0*/  FFMA R3, R41.reuse, R40, R3 ;  /* 0x0000002829037223 */ /* 0x040fe20000000003 */
[----:B------:R-:W-:Y:S01]  /*76b0*/  SHF.L.U32 R40, R50, 0x10, RZ ;  /* 0x0000001032287819 */ /* 0x000fe200000006ff */
[----:B------:R-:W-:Y:S01]  /*76c0*/  FFMA R7, R41, R42, R7 ;  /* 0x0000002a29077223 */ /* 0x000fe20000000007 */
[----:B------:R-:W-:Y:S01]  /*76d0*/  LOP3.LUT R42, R51, 0xffff0000, RZ, 0xc0, !PT ;  /* 0xffff0000332a7812 */ /* 0x000fe200078ec0ff */
[----:B------:R-:W-:Y:S01]  /*76e0*/  FMUL R6, R38, R10 ;  /* 0x0000000a26067220 */ /* 0x000fe20000400000 */
[----:B------:R-:W-:Y:S01]  /*76f0*/  F2FP.BF16.F32.PACK_AB R52, R2, R0 ;  /* 0x000000000234723e */ /* 0x000fe200000010ff */
        /* <DEDUP_REMOVED lines=18> */
[C---:B------:R-:W-:Y:S01]  /*7820*/  LOP3.LUT R42, R58.reuse, 0xffff0000, RZ, 0xc0, !PT ;  /* 0xffff00003a2a7812 */ /* 0x040fe200078ec0ff */
[----:B------:R-:W-:Y:S01]  /*7830*/  FFMA R10, R41, R43, R10 ;  /* 0x0000002b290a7223 */ /* 0x000fe2000000000a */
[----:B------:R-:W-:Y:S01]  /*7840*/  SHF.L.U32 R43, R58, 0x10, RZ ;  /* 0x000000103a2b7819 */ /* 0x000fe200000006ff */
[C---:B------:R-:W-:Y:S01]  /*7850*/  FMUL R15, R38.reuse, R15 ;  /* 0x0000000f260f7220 */ /* 0x040fe20000400000 */
[----:B------:R-:W-:Y:S01]  /*7860*/  F2FP.BF16.F32.PACK_AB R68, R9, R8 ;  /* 0x000000080944723e */ /* 0x000fe200000010ff */
[C---:B------:R-:W-:Y:S01]  /*7870*/  FMUL R12, R38.reuse, R16 ;  /* 0x00000010260c7220 */ /* 0x040fe20000400000 */
[----:B------:R-:W-:Y:S01]  /*7880*/  FMUL R13, R38, R17 ;  /* 0x00000011260d7220 */ /* 0x000fe20000400000 */
[----:B------:R-:W-:Y:S01]  /*7890*/  FFMA R15, R41, R40, R15 ;  /* 0x00000028290f7223 */ /* 0x000fe2000000000f */
[----:B------:R-:W-:Y:S01]  /*78a0*/  LOP3.LUT R40, R59, 0xffff0000, RZ, 0xc0, !PT ;  /* 0xffff00003b287812 */ /* 0x000fe200078ec0ff */
[----:B------:R-:W-:Y:S01]  /*78b0*/  FFMA R12, R41, R43, R12 ;  /* 0x0000002b290c7223 */ /* 0x000fe2000000000c */
[----:B------:R-:W-:Y:S01]  /*78c0*/  SHF.L.U32 R43, R64, 0x10, RZ ;  /* 0x00000010402b7819 */ /* 0x000fe200000006ff */
[----:B------:R-:W-:Y:S01]  /*78d0*/  FMUL R14, R38, R18 ;  /* 0x00000012260e7220 */ /* 0x000fe20000400000 */
[----:B------:R-:W-:Y:S01]  /*78e0*/  F2FP.BF16.F32.PACK_AB R69, R15, R10 ;  /* 0x0000000a0f45723e */ /* 0x000fe200000010ff */
[----:B------:R-:W-:Y:S01]  /*78f0*/  FFMA R13, R41, R42, R13 ;  /* 0x0000002a290d7223 */ /* 0x000fe2000000000d */
[----:B------:R-:W-:Y:S01]  /*7900*/  LOP3.LUT R42, R64, 0xffff0000, RZ, 0xc0, !PT ;  /* 0xffff0000402a7812 */ /* 0x000fe200078ec0ff */
[C---:B------:R-:W-:Y:S01]  /*7910*/  FMUL R19, R38.reuse, R19 ;  /* 0x0000001326137220 */ /* 0x040fe20000400000 */
[C---:B------:R-:W-:Y:S01]  /*7920*/  FMUL R16, R38.reuse, R20 ;  /* 0x0000001426107220 */ /* 0x040fe20000400000 */
[C---:B------:R-:W-:Y:S01]  /*7930*/  FMUL R17, R38.reuse, R21 ;  /* 0x0000001526117220 */ /* 0x040fe20000400000 */
[----:B------:R-:W-:Y:S01]  /*7940*/  F2FP.BF16.F32.PACK_AB R70, R13, R12 ;  /* 0x0000000c0d46723e */ /* 0x000fe200000010ff */
[----:B------:R-:W-:Y:S01]  /*7950*/  FFMA R14, R41, R45, R14 ;  /* 0x0000002d290e7223 */ /* 0x000fe2000000000e */
[----:B------:R-:W-:Y:S01]  /*7960*/  SHF.L.U32 R45, R65, 0x10, RZ ;  /* 0x00000010412d7819 */ /* 0x000fe200000006ff */
[----:B------:R1:W-:Y:S01]  /*7970*/  STSM.16.M88.4 [R97+0x2400], R52 ;  /* 0x0024003461007844 */ /* 0x0003e20000000200 */
[----:B------:R-:W-:Y:S01]  /*7980*/  FFMA R19, R41, R40, R19 ;  /* 0x0000002829137223 */ /* 0x000fe20000000013 */
[----:B------:R-:W-:Y:S01]  /*7990*/  LOP3.LUT R40, R65, 0xffff0000, RZ, 0xc0, !PT ;  /* 0xffff000041287812 */ /* 0x000fe200078ec0ff */
[----:B------:R-:W-:Y:S01]  /*79a0*/  FFMA R16, R41, R43, R16 ;  /* 0x0000002b29107223 */ /* 0x000fe20000000010 */
[----:B------:R-:W-:Y:S01]  /*79b0*/  SHF.L.U32 R43, R67, 0x10, RZ ;  /* 0x00000010432b7819 */ /* 0x000fe200000006ff */
[----:B------:R-:W-:Y:S01]  /*79c0*/  FMUL R18, R38, R22 ;  /* 0x0000001626127220 */ /* 0x000fe20000400000 */
[----:B------:R-:W-:Y:S01]  /*79d0*/  F2FP.BF16.F32.PACK_AB R71, R19, R14 ;  /* 0x0000000e1347723e */ /* 0x000fe200000010ff */
[C---:B------:R-:W-:Y:S01]  /*79e0*/  FFMA R17, R41.reuse, R42, R17 ;  /* 0x0000002a29117223 */ /* 0x040fe20000000011 */
[----:B------:R-:W-:Y:S01]  /*79f0*/  SHF.L.U32 R42, R66, 0x10, RZ ;  /* 0x00000010422a7819 */ /* 0x000fe200000006ff */
[C---:B------:R-:W-:Y:S01]  /*7a00*/  FMUL R23, R38.reuse, R23 ;  /* 0x0000001726177220 */ /* 0x040fe20000400000 */
[----:B------:R-:W-:Y:S01]  /*7a10*/  FMUL R20, R38, R24 ;  /* 0x0000001826147220 */ /* 0x000fe20000400000 */
[----:B------:R-:W-:Y:S01]  /*7a20*/  FFMA R18, R41, R45, R18 ;  /* 0x0000002d29127223 */ /* 0x000fe20000000012 */
[----:B------:R-:W-:Y:S01]  /*7a30*/  SHF.L.U32 R45, R75, 0x10, RZ ;  /* 0x000000104b2d7819 */ /* 0x000fe200000006ff */
[C---:B------:R-:W-:Y:S01]  /*7a40*/  FFMA R23, R41.reuse, R40, R23 ;  /* 0x0000002829177223 */ /* 0x040fe20000000017 */
[----:B------:R-:W-:Y:S01]  /*7a50*/  LOP3.LUT R40, R66, 0xffff0000, RZ, 0xc0, !PT ;  /* 0xffff000042287812 */ /* 0x000fe200078ec0ff */
[----:B------:R-:W-:Y:S01]  /*7a60*/  FFMA R20, R41, R42, R20 ;  /* 0x0000002a29147223 */ /* 0x000fe20000000014 */
[----:B------:R-:W-:Y:S01]  /*7a70*/  LOP3.LUT R42, R67, 0xffff0000, RZ, 0xc0, !PT ;  /* 0xffff0000432a7812 */ /* 0x000fe200078ec0ff */
[C---:B------:R-:W-:Y:S01]  /*7a80*/  FMUL R21, R38.reuse, R25 ;  /* 0x0000001926157220 */ /* 0x040fe20000400000 */
[C---:B------:R-:W-:Y:S01]  /*7a90*/  FMUL R22, R38.reuse, R26 ;  /* 0x0000001a26167220 */ /* 0x040fe20000400000 */
[C---:B------:R-:W-:Y:S01]  /*7aa0*/  FMUL R27, R38.reuse, R27 ;  /* 0x0000001b261b7220 */ /* 0x040fe20000400000 */
[----:B------:R-:W-:Y:S01]  /*7ab0*/  FMUL R24, R38, R28 ;  /* 0x0000001c26187220 */ /* 0x000fe20000400000 */
[C---:B------:R-:W-:Y:S01]  /*7ac0*/  FFMA R21, R41.reuse, R40, R21 ;  /* 0x0000002829157223 */ /* 0x040fe20000000015 */
[C---:B------:R-:W-:Y:S01]  /*7ad0*/  SHF.L.U32 R40, R72.reuse, 0x10, RZ ;  /* 0x0000001048287819 */ /* 0x040fe200000006ff */
[----:B------:R-:W-:Y:S01]  /*7ae0*/  FFMA R22, R41, R43, R22 ;  /* 0x0000002b29167223 */ /* 0x000fe20000000016 */
[----:B------:R-:W-:Y:S01]  /*7af0*/  SHF.L.U32 R43, R73, 0x10, RZ ;  /* 0x00000010492b7819 */ /* 0x000fe200000006ff */
[----:B------:R2:W-:Y:S01]  /*7b00*/  STSM.16.M88.4 [R96+0x2400], R68 ;  /* 0x0024004460007844 */ /* 0x0005e20000000200 */
[C---:B------:R-:W-:Y:S01]  /*7b10*/  FFMA R27, R41.reuse, R42, R27 ;  /* 0x0000002a291b7223 */ /* 0x040fe2000000001b */
[----:B------:R-:W-:Y:S01]  /*7b20*/  LOP3.LUT R42, R72, 0xffff0000, RZ, 0xc0, !PT ;  /* 0xffff0000482a7812 */ /* 0x000fe200078ec0ff */
[C---:B------:R-:W-:Y:S01]  /*7b30*/  FMUL R25, R38.reuse, R29 ;  /* 0x0000001d26197220 */ /* 0x040fe20000400000 */
[C---:B------:R-:W-:Y:S01]  /*7b40*/  FMUL R26, R38.reuse, R30 ;  /* 0x0000001e261a7220 */ /* 0x040fe20000400000 */
[----:B------:R-:W-:Y:S01]  /*7b50*/  FFMA R24, R41, R40, R24 ;  /* 0x0000002829187223 */ /* 0x000fe20000000018 */
[----:B------:R-:W-:Y:S01]  /*7b60*/  LOP3.LUT R40, R73, 0xffff0000, RZ, 0xc0, !PT ;  /* 0xffff000049287812 */ /* 0x000fe200078ec0ff */
[C---:B------:R-:W-:Y:S01]  /*7b70*/  FFMA R25, R41.reuse, R42, R25 ;  /* 0x0000002a29197223 */ /* 0x040fe20000000019 */
[C---:B------:R-:W-:Y:S01]  /*7b80*/  FFMA R26, R41.reuse, R43, R26 ;  /* 0x0000002b291a7223 */ /* 0x040fe2000000001a */
[----:B------:R-:W-:Y:S01]  /*7b90*/  FMUL R31, R38, R31 ;  /* 0x0000001f261f7220 */ /* 0x000fe20000400000 */
[----:B------:R-:W-:Y:S01]  /*7ba0*/  SHF.L.U32 R43, R74, 0x10, RZ ;  /* 0x000000104a2b7819 */ /* 0x000fe200000006ff */
[----:B------:R-:W-:Y:S01]  /*7bb0*/  FMUL R28, R38, R32 ;  /* 0x00000020261c7220 */ /* 0x000fe20000400000 */
[----:B------:R-:W-:Y:S01]  /*7bc0*/  LOP3.LUT R42, R74, 0xffff0000, RZ, 0xc0, !PT ;  /* 0xffff00004a2a7812 */ /* 0x000fe200078ec0ff */
[C---:B------:R-:W-:Y:S01]  /*7bd0*/  FMUL R29, R38.reuse, R33 ;  /* 0x00000021261d7220 */ /* 0x040fe20000400000 */
[C---:B------:R-:W-:Y:S01]  /*7be0*/  FMUL R30, R38.reuse, R34 ;  /* 0x00000022261e7220 */ /* 0x040fe20000400000 */
[C---:B------:R-:W-:Y:S01]  /*7bf0*/  FFMA R31, R41.reuse, R40, R31 ;  /* 0x00000028291f7223 */ /* 0x040fe2000000001f */
[----:B------:R-:W-:Y:S01]  /*7c00*/  FMUL R35, R38, R35 ;  /* 0x0000002326237220 */ /* 0x000fe20000400000 */
[C---:B------:R-:W-:Y:S01]  /*7c10*/  FFMA R28, R41.reuse, R43, R28 ;  /* 0x0000002b291c7223 */ /* 0x040fe2000000001c */
[C---:B------:R-:W-:Y:S01]  /*7c20*/  FFMA R29, R41.reuse, R42, R29 ;  /* 0x0000002a291d7223 */ /* 0x040fe2000000001d */
[C---:B------:R-:W-:Y:S01]  /*7c30*/  FFMA R30, R41.reuse, R45, R30 ;  /* 0x0000002d291e7223 */ /* 0x040fe2000000001e */
[----:B------:R-:W-:Y:S01]  /*7c40*/  FFMA R35, R41, R44, R35 ;  /* 0x0000002c29237223 */ /* 0x000fe20000000023 */
[----:B-1----:R-:W-:Y:S02]  /*7c50*/  F2FP.BF16.F32.PACK_AB R52, R17, R16 ;  /* 0x000000101134723e */ /* 0x002fe400000010ff */
[----:B------:R-:W-:Y:S02]  /*7c60*/  F2FP.BF16.F32.PACK_AB R53, R23, R18 ;  /* 0x000000121735723e */ /* 0x000fe400000010ff */
[----:B------:R-:W-:Y:S02]  /*7c70*/  F2FP.BF16.F32.PACK_AB R54, R21, R20 ;  /* 0x000000141536723e */ /* 0x000fe400000010ff */
[----:B------:R-:W-:Y:S02]  /*7c80*/  F2FP.BF16.F32.PACK_AB R55, R27, R22 ;  /* 0x000000161b37723e */ /* 0x000fe400000010ff */
[----:B------:R-:W-:Y:S02]  /*7c90*/  F2FP.BF16.F32.PACK_AB R104, R25, R24 ;  /* 0x000000181968723e */ /* 0x000fe400000010ff */
[----:B------:R-:W-:Y:S01]  /*7ca0*/  F2FP.BF16.F32.PACK_AB R105, R31, R26 ;  /* 0x0000001a1f69723e */ /* 0x000fe200000010ff */
[----:B------:R2:W-:Y:S01]  /*7cb0*/  STSM.16.M88.4 [R99+0x2000], R52 ;  /* 0x0020003463007844 */ /* 0x0005e20000000200 */
[----:B------:R-:W-:Y:S02]  /*7cc0*/  F2FP.BF16.F32.PACK_AB R106, R29, R28 ;  /* 0x0000001c1d6a723e */ /* 0x000fe400000010ff */
[----:B------:R-:W-:Y:S05]  /*7cd0*/  F2FP.BF16.F32.PACK_AB R107, R35, R30 ;  /* 0x0000001e236b723e */ /* 0x000fea00000010ff */
[----:B------:R2:W-:Y:S01]  /*7ce0*/  STSM.16.M88.4 [R100+0x2000], R104 ;  /* 0x0020006864007844 */ /* 0x0005e20000000200 */
[----:B------:R-:W-:Y:S01]  /*7cf0*/  @!PT LDS RZ, [RZ] ;  /* 0x00000000fffff984 */ /* 0x000fe20000000800 */
[----:B------:R-:W-:Y:S01]  /*7d00*/  @!PT LDS RZ, [RZ] ;  /* 0x00000000fffff984 */ /* 0x000fe20000000800 */
[----:B------:R-:W-:Y:S01]  /*7d10*/  @!PT LDS RZ, [RZ] ;  /* 0x00000000fffff984 */ /* 0x000fe20000000800 */
[----:B------:R-:W-:Y:S01]  /*7d20*/  @!PT LDS RZ, [RZ] ;  /* 0x00000000fffff984 */ /* 0x000fe20000000800 */
[----:B------:R1:W-:Y:S07]  /*7d30*/  MEMBAR.ALL.CTA ;  /* 0x0000000000007992 */ /* 0x0003ee0000008000 */
[----:B-1----:R-:W1:Y:S02]  /*7d40*/  FENCE.VIEW.ASYNC.S ;  /* 0x00000000000073c6 */ /* 0x002e640000000000 */
[----:B-1----:R-:W-:Y:S06]  /*7d50*/  BAR.SYNC.DEFER_BLOCKING 0x1, 0x80 ;  /* 0x0042000000007b1d */ /* 0x002fec0000010000 */
[----:B------:R-:W-:Y:S05]  /*7d60*/  @P0 BRA `(.L_x_121) ;  /* 0x0000000000280947 */ /* 0x000fea0003800000 */
[----:B------:R-:W1:Y:S01]  /*7d70*/  LDCU.64 UR6, c[0x0][0x348] ;  /* 0x00006900ff0677ac */ /* 0x000e620008000a00 */
[----:B------:R-:W-:Y:S02]  /*7d80*/  UIADD3 UR9, UPT, UPT, UR49, 0x40, URZ ;  /* 0x0000004031097890 */ /* 0x000fe4000fffe0ff */
[----:B------:R-:W-:Y:S01]  /*7d90*/  UIADD3 UR8, UPT, UPT, UR44, 0x2400, URZ ;  /* 0x000024002c087890 */ /* 0x000fe2000fffe0ff */
[----:B------:R-:W-:Y:S01]  /*7da0*/  UMOV UR10, UR50 ;  /* 0x00000032000a7c82 */ /* 0x000fe20008000000 */
[----:B------:R-:W-:Y:S01]  /*7db0*/  UMOV UR11, UR36 ;  /* 0x00000024000b7c82 */ /* 0x000fe20008000000 */
[----:B-1----:R-:W-:Y:S04]  /*7dc0*/  UIADD3 UR4, UP0, UPT, UR6, 0x680, URZ ;  /* 0x0000068006047890 */ /* 0x002fe8000ff1e0ff */
[----:B------:R-:W-:Y:S09]  /*7dd0*/  UIADD3.X UR5, UPT, UPT, URZ, UR7, URZ, UP0, !UPT ;  /* 0x00000007ff057290 */ /* 0x000ff200087fe4ff */
[----:B------:R1:W-:Y:S01]  /*7de0*/  UTMASTG.3D [UR8], [UR4] ;  /* 0x00000008040073b5 */ /* 0x0003e20008010000 */
[----:B------:R0:W-:Y:S01]  /*7df0*/  UTMACMDFLUSH ;  /* 0x00000000000079b7 */ /* 0x0001e20000000000 */
[----:B-1----:R-:W-:Y:S04]  /*7e00*/  DEPBAR.LE SB0, 0x1 ;  /* 0x000080400000791a */ /* 0x002fe80000000000 */
.L_x_121:
[----:B------:R-:W-:Y:S05]  /*7e10*/  BSYNC.RECONVERGENT B0 ;  /* 0x0000000000007941 */ /* 0x000fea0003800200 */
.L_x_120:
[----:B------:R-:W-:Y:S01]  /*7e20*/  BAR.SYNC.DEFER_BLOCKING 0x1, 0x80 ;  /* 0x0042000000007b1d */ /* 0x000fe20000010000 */
[----:B------:R-:W-:Y:S04]  /*7e30*/  UIADD3 UR4, UPT, UPT, UR46, 0x1, URZ ;  /* 0x000000012e047890 */ /* 0x000fe8000fffe0ff */
[----:B------:R-:W-:Y:S04]  /*7e40*/  UISETP.NE.AND UP0, UPT, UR4, 0x4, UPT ;  /* 0x000000040400788c */ /* 0x000fe8000bf05270 */
[----:B------:R-:W-:Y:S01]  /*7e50*/  USEL UR45, UR4, URZ, UP0 ;  /* 0x000000ff042d7287 */ /* 0x000fe20008000000 */
[----:B------:R1:W-:Y:S01]  /*7e60*/  @P6 SYNCS.ARRIVE.TRANS64.RED.A1T0 RZ, [R102+URZ], RZ ;  /* 0x000000ff66ff69a7 */ /* 0x0003e200081004ff */
[----:B------:R-:W-:Y:S01]  /*7e70*/  BSSY B1, `(.L_x_122) ;  /* 0x0000018000017945 */ /* 0x000fe20003800000 */
[----:B------:R-:W3:Y:S02]  /*7e80*/  @P6 SYNCS.PHASECHK.TRANS64.TRYWAIT P0, [R63+URZ+0x90], R108 ;  /* 0x0000906c3f0065a7 */ /* 0x000ee400080011ff */
[----:B---3--:R-:W-:Y:S01]  /*7e90*/  @P6 SEL R60, RZ, 0x1, !P0 ;  /* 0x00000001ff3c6807 */ /* 0x008fe20004000000 */
[----:B-1----:R-:W-:Y:S06]  /*7ea0*/  @!P6 BRA `(.L_x_123) ;  /* 0x000000000050e947 */ /* 0x002fec0003800000 */
        /* <DEDUP_REMOVED lines=8> */
[----:B------:R-:W-:Y:S04]  /*7f30*/  SHF.L.U32 R4, R91, 0x1f, RZ ;  /* 0x0000001f5b047819 */ /* 0x000fe800000006ff */
[----:B------:R-:W1:Y:S02]  /*7f40*/  SYNCS.PHASECHK.TRANS64.TRYWAIT P0, [R63+URZ+0x90], R4 ;  /* 0x000090043f0075a7 */ /* 0x000e6400080011ff */
[----:B-1----:R-:W-:Y:S05]  /*7f50*/  @!P0 BRA `(.L_x_126) ;  /* 0x0000002400fc8947 */ /* 0x002fea0003800000 */
.L_x_125:
[----:B------:R-:W-:Y:S05]  /*7f60*/  BSYNC B0 ;  /* 0x0000000000007941 */ /* 0x000fea0003800000 */
.L_x_124:
[----:B------:R-:W-:Y:S02]  /*7f70*/  ISETP.NE.AND P0, PT, R61, RZ, PT ;  /* 0x000000ff3d00720c */ /* 0x000fe40003f05270 */
[----:B------:R-:W-:Y:S11]  /*7f80*/  IADD3 R46, PT, PT, R46, 0x1, RZ ;  /* 0x000000012e2e7810 */ /* 0x000ff60007ffe0ff */
[----:B-1----:R-:W-:Y:S01]  /*7f90*/  @P0 IMAD.IADD R4, R92, 0x1, R3 ;  /* 0x000000015c040824 */ /* 0x002fe200078e0203 */
[----:B------:R-:W-:Y:S05]  /*7fa0*/  @P0 WARPSYNC.ALL ;  /* 0x0000000000000948 */ /* 0x000fea0003800000 */
[----:B------:R1:W3:Y:S04]  /*7fb0*/  @P0 LDSM.16.M88.4 R48, [R2+UR44+0x400] ;  /* 0x0004002c0230083b */ /* 0x0002e80008000200 */
[----:B------:R1:W4:Y:S04]  /*7fc0*/  @P0 LDSM.16.M88.4 R56, [R0+0x400] ;  /* 0x000400000038083b */ /* 0x0003280000000200 */
[----:B------:R1:W1:Y:S04]  /*7fd0*/  @P0 LDSM.16.M88.4 R64, [R3+0x400] ;  /* 0x000400000340083b */ /* 0x0002680000000200 */
[----:B------:R1:W1:Y:S02]  /*7fe0*/  @P0 LDSM.16.M88.4 R72, [R4+0x400] ;  /* 0x000400000448083b */ /* 0x0002640000000200 */
.L_x_123:
[----:B------:R-:W-:Y:S05]  /*7ff0*/  BSYNC B1 ;  /* 0x0000000000017941 */ /* 0x000fea0003800000 */
.L_x_122:
[----:B-1----:R-:W-:Y:S05]  /*8000*/  VIADD R3, R39, 0x80 ;  /* 0x0000008027037836 */ /* 0x002fea0000000000 */
[----:B------:R-:W-:Y:S04]  /*8010*/  SHF.R.U32.HI R3, RZ, 0x15, R3 ;  /* 0x00000015ff037819 */ /* 0x000fe80000011603 */
[----:B------:R-:W-:Y:S11]  /*8020*/  LOP3.LUT P0, RZ, R3, 0x3, R82, 0x48, !PT ;  /* 0x0000000303ff7812 */ /* 0x000ff60007804852 */
[----:B------:R-:W-:Y:S02]  /*8030*/  @!UPT UIADD3 URZ, UPT, UPT, URZ, URZ, URZ ;  /* 0x000000fffffff290 */ /* 0x000fe4000fffe0ff */
[----:B------:R-:W-:Y:S05]  /*8040*/  @!P0 BRA `(.L_x_127) ;  /* 0x0000000000408947 */ /* 0x000fea0003800000 */
[----:B------:R-:W1:Y:S01]  /*8050*/  LDCU.64 UR8, c[0x4][0x70] ;  /* 0x01000e00ff0877ac */ /* 0x000e620008000a00 */
[----:B------:R-:W-:Y:S01]  /*8060*/  MOV R3, 0x0 ;  /* 0x0000000000037802 */ /* 0x000fe20000000f00 */
[----:B------:R-:W-:Y:S02]  /*8070*/  HFMA2 R12, -RZ, RZ, 0, 5.9604644775390625e-08 ;  /* 0x00000001ff0c7431 */ /* 0x000fe400000001ff */
[----:B------:R-:W-:Y:S02]  /*8080*/  IMAD.MOV.U32 R8, RZ, RZ, 0x192 ;  /* 0x00000192ff087424 */ /* 0x000fe400078e00ff */
[----:B------:R-:W-:Y:S01]  /*8090*/  IMAD.MOV.U32 R13, RZ, RZ, RZ ;  /* 0x000000ffff0d7224 */ /* 0x000fe200078e00ff */
[----:B------:R-:W5:Y:S01]  /*80a0*/  LDCU.64 UR6, c[0x4][0x78] ;  /* 0x01000f00ff0677ac */ /* 0x000f620008000a00 */
[----:B------:R-:W2:Y:S01]  /*80b0*/  LDC.64 R2, c[0x4][R3] ;  /* 0x0100000003027b82 */ /* 0x000ea20000000a00 */
[----:B------:R-:W3:Y:S01]  /*80c0*/  LDCU.64 UR4, c[0x4][0x10] ;  /* 0x01000200ff0477ac */ /* 0x000ee20008000a00 */
[----:B-1----:R-:W-:Y:S01]  /*80d0*/  MOV R5, UR9 ;  /* 0x0000000900057c02 */ /* 0x002fe20008000f00 */
[----:B------:R-:W-:Y:S01]  /*80e0*/  IMAD.U32 R4, RZ, RZ, UR8 ;  /* 0x00000008ff047e24 */ /* 0x000fe2000f8e00ff */
[----:B-----5:R-:W-:Y:S01]  /*80f0*/  MOV R7, UR7 ;  /* 0x0000000700077c02 */ /* 0x020fe20008000f00 */
[----:B------:R-:W-:Y:S01]  /*8100*/  IMAD.U32 R6, RZ, RZ, UR6 ;  /* 0x00000006ff067e24 */ /* 0x000fe2000f8e00ff */
[----:B---3--:R-:W-:Y:S01]  /*8110*/  MOV R11, UR5 ;  /* 0x00000005000b7c02 */ /* 0x008fe20008000f00 */
[----:B------:R-:W-:Y:S02]  /*8120*/  IMAD.U32 R10, RZ, RZ, UR4 ;  /* 0x00000004ff0a7e24 */ /* 0x000fe4000f8e00ff */
[----:B------:R-:W-:Y:S07]  /*8130*/  LEPC R20, `(.L_x_127) ;  /* 0x000000001014794e */ /* 0x000fee0000000000 */
[----:B--2-4-:R-:W-:Y:S05]  /*8140*/  CALL.ABS.NOINC R2 ;  /* 0x0000000002007343 */ /* 0x014fea0003c00000 */
.L_x_127:
[C---:B---3--:R-:W-:Y:S01]  /*8150*/  SHF.L.U32 R40, R48.reuse, 0x10, RZ ;  /* 0x0000001030287819 */ /* 0x048fe200000006ff */
[----:B------:R-:W-:Y:S05]  /*8160*/  WARPSYNC.ALL ;  /* 0x0000000000007948 */ /* 0x000fea0003800000 */
[----:B------:R-:W-:Y:S01]  /*8170*/  R2UR UR4, R39 ;  /* 0x00000000270472ca */ /* 0x000fe200000e0000 */
[----:B------:R-:W-:Y:S01]  /*8180*/  BSSY.RECONVERGENT B0, `(.L_x_128) ;  /* 0x000008f000007945 */ /* 0x000fe20003800200 */
[----:B------:R-:W-:Y:S02]  /*8190*/  LOP3.LUT R43, R48, 0xffff0000, RZ, 0xc0, !PT ;  /* 0xffff0000302b7812 */ /* 0x000fe400078ec0ff */
[----:B------:R-:W-:Y:S02]  /*81a0*/  SHF.L.U32 R42, R49, 0x10, RZ ;  /* 0x00000010312a7819 */ /* 0x000fe400000006ff */
[C---:B------:R-:W-:Y:S02]  /*81b0*/  SHF.L.U32 R45, R51.reuse, 0x10, RZ ;  /* 0x00000010332d7819 */ /* 0x040fe400000006ff */
[----:B------:R-:W-:Y:S02]  /*81c0*/  LOP3.LUT R44, R51, 0xffff0000, RZ, 0xc0, !PT ;  /* 0xffff0000332c7812 */ /* 0x000fe400078ec0ff */
[----:B------:R-:W-:Y:S02]  /*81d0*/  ISETP.NE.AND P6, PT, R95, RZ, PT ;  /* 0x000000ff5f00720c */ /* 0x000fe40003fc5270 */
[----:B------:R-:W-:Y:S01]  /*81e0*/  ISETP.NE.AND P0, PT, R94, RZ, PT ;  /* 0x000000ff5e00720c */ /* 0x000fe20003f05270 */
[----:B------:R-:W1:Y:S01]  /*81f0*/  LDTM.16dp256bit.x8 R4, tmem[UR4+0x80] ;  /* 0x00008004000479ee */ /* 0x000e6200081a0000 */
[----:B------:R-:W-:Y:S02]  /*8200*/  MOV R63, UR45 ;  /* 0x0000002d003f7c02 */ /* 0x000fe40008000f00 */
[----:B------:R-:W-:Y:S07]  /*8210*/  LEA R108, R46, UR44, 0x3 ;  /* 0x0000002c2e6c7c11 */ /* 0x000fee000f8e18ff */
[----:B------:R-:W-:Y:S04]  /*8220*/  @P6 LEA R63, R63, UR44, 0x3 ;  /* 0x0000002c3f3f6c11 */ /* 0x000fe8000f8e18ff */
[----:B------:R-:W-:Y:S02]  /*8230*/  @P6 IADD3 R102, PT, PT, R63, 0xb0, RZ ;  /* 0x000000b03f666810 */ /* 0x000fe40007ffe0ff */
[----:B------:R-:W-:Y:S02]  /*8240*/  @P6 SHF.L.U32 R63, R91, 0x1f, RZ ;  /* 0x0000001f5b3f6819 */ /* 0x000fe400000006ff */
[----:B------:R-:W-:Y:S01]  /*8250*/  @P6 PRMT R102, R101, 0x654, R102 ;  /* 0x0000065465666816 */ /* 0x000fe20000000066 */
[C---:B-1----:R-:W-:Y:S01]  /*8260*/  FMUL R0, R38.reuse, R4 ;  /* 0x0000000426007220 */ /* 0x042fe20000400000 */
[C---:B------:R-:W-:Y:S01]  /*8270*/  FMUL R2, R38.reuse, R5 ;  /* 0x0000000526027220 */ /* 0x040fe20000400000 */
[C---:B------:R-:W-:Y:S01]  /*8280*/  FMUL R3, R38.reuse, R6 ;  /* 0x0000000626037220 */ /* 0x040fe20000400000 */
        /* <DEDUP_REMOVED lines=8> */
[----:B--2---:R-:W-:Y:S01]  /*8310*/  F2FP.BF16.F32.PACK_AB R68, R2, R0 ;  /* 0x000000000244723e */ /* 0x004fe200000010ff */
[----:B------:R-:W-:Y:S01]  /*8320*/  FMUL R5, R38, R9 ;  /* 0x0000000926057220 */ /* 0x000fe20000400000 */
[C---:B------:R-:W-:Y:S01]  /*8330*/  FFMA R7, R41.reuse, R40, R7 ;  /* 0x0000002829077223 */ /* 0x040fe20000000007 */
[----:B----4-:R-:W-:Y:S01]  /*8340*/  SHF.L.U32 R40, R56, 0x10, RZ ;  /* 0x0000001038287819 */ /* 0x010fe200000006ff */
[C---:B------:R-:W-:Y:S01]  /*8350*/  FMUL R6, R38.reuse, R10 ;  /* 0x0000000a26067220 */ /* 0x040fe20000400000 */
[C---:B------:R-:W-:Y:S01]  /*8360*/  FMUL R11, R38.reuse, R11 ;  /* 0x0000000b260b7220 */ /* 0x040fe20000400000 */
[----:B------:R-:W-:Y:S01]  /*8370*/  FFMA R4, R41, R43, R4 ;  /* 0x0000002b29047223 */ /* 0x000fe20000000004 */
[----:B------:R-:W-:Y:S01]  /*8380*/  SHF.L.U32 R43, R57, 0x10, RZ ;  /* 0x00000010392b7819 */ /* 0x000fe200000006ff */
[----:B------:R-:W-:Y:S01]  /*8390*/  FMUL R8, R38, R12 ;  /* 0x0000000c26087220 */ /* 0x000fe20000400000 */
[----:B------:R-:W-:Y:S01]  /*83a0*/  F2FP.BF16.F32.PACK_AB R69, R7, R3 ;  /* 0x000000030745723e */ /* 0x000fe200000010ff */
[C---:B------:R-:W-:Y:S01]  /*83b0*/  FFMA R5, R41.reuse, R42, R5 ;  /* 0x0000002a29057223 */ /* 0x040fe20000000005 */
[----:B------:R-:W-:Y:S01]  /*83c0*/  LOP3.LUT R42, R56, 0xffff0000, RZ, 0xc0, !PT ;  /* 0xffff0000382a7812 */ /* 0x000fe200078ec0ff */
[----:B------:R-:W-:Y:S01]  /*83d0*/  FFMA R6, R41, R45, R6 ;  /* 0x0000002d29067223 */ /* 0x000fe20000000006 */
[----:B------:R-:W-:Y:S01]  /*83e0*/  SHF.L.U32 R45, R65, 0x10, RZ ;  /* 0x00000010412d7819 */ /* 0x000fe200000006ff */
[----:B------:R-:W-:Y:S01]  /*83f0*/  FFMA R11, R41, R44, R11 ;  /* 0x0000002c290b7223 */ /* 0x000fe2000000000b */
[----:B------:R-:W-:Y:S01]  /*8400*/  F2FP.BF16.F32.PACK_AB R70, R5, R4 ;  /* 0x000000040546723e */ /* 0x000fe200000010ff */
[----:B------:R-:W-:Y:S01]  /*8410*/  FFMA R8, R41, R40, R8 ;  /* 0x0000002829087223 */ /* 0x000fe20000000008 */
[----:B------:R-:W-:Y:S01]  /*8420*/  LOP3.LUT R40, R57, 0xffff0000, RZ, 0xc0, !PT ;  /* 0xffff000039287812 */ /* 0x000fe200078ec0ff */
[C---:B------:R-:W-:Y:S01]  /*8430*/  FMUL R9, R38.reuse, R13 ;  /* 0x0000000d26097220 */ /* 0x040fe20000400000 */
[----:B------:R-:W-:Y:S01]  /*8440*/  F2FP.BF16.F32.PACK_AB R71, R11, R6 ;  /* 0x000000060b47723e */ /* 0x000fe200000010ff */
[C---:B------:R-:W-:Y:S01]  /*8450*/  FMUL R10, R38.reuse, R14 ;  /* 0x0000000e260a7220 */ /* 0x040fe20000400000 */
[----:B------:R-:W-:Y:S01]  /*8460*/  LOP3.LUT R44, R75, 0xffff0000, RZ, 0xc0, !PT ;  /* 0xffff00004b2c7812 */ /* 0x000fe200078ec0ff */
[----:B------:R-:W-:Y:S01]  /*8470*/  FMUL R15, R38, R15 ;  /* 0x0000000f260f7220 */ /* 0x000fe20000400000 */
        /* <DEDUP_REMOVED lines=8> */
[----:B------:R-:W-:Y:S01]  /*8500*/  FMUL R13, R38, R17 ;  /* 0x00000011260d7220 */ /* 0x000fe20000400000 */
[----:B------:R-:W-:Y:S01]  /*8510*/  F2FP.BF16.F32.PACK_AB R53, R15, R10 ;  /* 0x0000000a0f35723e */ /* 0x000fe200000010ff */
[C---:B------:R-:W-:Y:S01]  /*8520*/  FFMA R12, R41.reuse, R42, R12 ;  /* 0x0000002a290c7223 */ /* 0x040fe2000000000c */
[----:B------:R-:W-:Y:S01]  /*8530*/  LOP3.LUT R42, R64, 0xffff0000, RZ, 0xc0, !PT ;  /* 0xffff0000402a7812 */ /* 0x000fe200078ec0ff */
[C---:B------:R-:W-:Y:S01]  /*8540*/  FMUL R14, R38.reuse, R18 ;  /* 0x00000012260e7220 */ /* 0x040fe20000400000 */
[----:B------:R-:W-:Y:S01]  /*8550*/  FFMA R13, R41, R40, R13 ;  /* 0x00000028290d7223 */ /* 0x000fe2000000000d */
[----:B------:R-:W-:Y:S01]  /*8560*/  LOP3.LUT R40, R59, 0xffff0000, RZ, 0xc0, !PT ;  /* 0xffff00003b287812 */ /* 0x000fe200078ec0ff */
[----:B------:R-:W-:Y:S01]  /*8570*/  FMUL R19, R38, R19 ;  /* 0x0000001326137220 */ /* 0x000fe20000400000 */
[----:B------:R-:W-:Y:S01]  /*8580*/  FFMA R14, R41, R43, R14 ;  /* 0x0000002b290e7223 */ /* 0x000fe2000000000e */
[----:B------:R-:W-:Y:S01]  /*8590*/  SHF.L.U32 R43, R64, 0x10, RZ ;  /* 0x00000010402b7819 */ /* 0x000fe200000006ff */
[C---:B------:R-:W-:Y:S01]  /*85a0*/  FMUL R16, R38.reuse, R20 ;  /* 0x0000001426107220 */ /* 0x040fe20000400000 */
[----:B------:R-:W-:Y:S01]  /*85b0*/  F2FP.BF16.F32.PACK_AB R54, R13, R12 ;  /* 0x0000000c0d36723e */ /* 0x000fe200000010ff */
[----:B------:R1:W-:Y:S01]  /*85c0*/  STSM.16.M88.4 [R97+0x4400], R68 ;  /* 0x0044004461007844 */ /* 0x0003e20000000200 */
        /* <DEDUP_REMOVED lines=24> */
[----:B------:R2:W-:Y:S01]  /*8750*/  STSM.16.M88.4 [R96+0x4400], R52 ;  /* 0x0044003460007844 */ /* 0x0005e20000000200 */
[----:B------:R-:W-:Y:S01]  /*8760*/  FFMA R27, R41, R42, R27 ;  /* 0x0000002a291b7223 */ /* 0x000fe2000000001b */
[----:B------:R-:W-:Y:S01]  /*8770*/  LOP3.LUT R42, R72, 0xffff0000, RZ, 0xc0, !PT ;  /* 0xffff0000482a7812 */ /* 0x000fe200078ec0ff */
[C---:B------:R-:W-:Y:S01]  /*8780*/  FMUL R24, R38.reuse, R28 ;  /* 0x0000001c26187220 */ /* 0x040fe20000400000 */
[C---:B------:R-:W-:Y:S01]  /*8790*/  FMUL R25, R38.reuse, R29 ;  /* 0x0000001d26197220 */ /* 0x040fe20000400000 */
[C---:B------:R-:W-:Y:S01]  /*87a0*/  FMUL R26, R38.reuse, R30 ;  /* 0x0000001e261a7220 */ /* 0x040fe20000400000 */
[----:B-1----:R-:W-:Y:S01]  /*87b0*/  F2FP.BF16.F32.PACK_AB R68, R17, R16 ;  /* 0x000000101144723e */ /* 0x002fe200000010ff */
[C---:B------:R-:W-:Y:S01]  /*87c0*/  FFMA R24, R41.reuse, R40, R24 ;  /* 0x0000002829187223 */ /* 0x040fe20000000018 */
[C---:B------:R-:W-:Y:S01]  /*87d0*/  FFMA R25, R41.reuse, R42, R25 ;  /* 0x0000002a29197223 */ /* 0x040fe20000000019 */
[----:B------:R-:W-:Y:S01]  /*87e0*/  FFMA R26, R41, R43, R26 ;  /* 0x0000002b291a7223 */ /* 0x000fe2000000001a */
[----:B------:R-:W-:Y:S01]  /*87f0*/  LOP3.LUT R40, R73, 0xffff0000, RZ, 0xc0, !PT ;  /* 0xffff000049287812 */ /* 0x000fe200078ec0ff */
        /* <DEDUP_REMOVED lines=39> */
.L_x_129:
[----:B------:R-:W-:Y:S05]  /*8a70*/  BSYNC.RECONVERGENT B0 ;  /* 0x0000000000007941 */ /* 0x000fea0003800200 */
.L_x_128:
        /* <DEDUP_REMOVED lines=20> */
.L_x_133:
[----:B------:R-:W-:Y:S05]  /*8bc0*/  BSYNC B0 ;  /* 0x0000000000007941 */ /* 0x000fea0003800000 */
.L_x_132:
[----:B------:R-:W-:Y:S11]  /*8bd0*/  ISETP.NE.AND P0, PT, R61, RZ, PT ;  /* 0x000000ff3d00720c */ /* 0x000ff60003f05270 */
[----:B------:R-:W-:Y:S02]  /*8be0*/  @!UPT UIADD3 URZ, UPT, UPT, URZ, URZ, URZ ;  /* 0x000000fffffff290 */ /* 0x000fe4000fffe0ff */
[----:B------:R-:W-:Y:S01]  /*8bf0*/  @P0 IADD3 R2, PT, PT, R92, R5, RZ ;  /* 0x000000055c020210 */ /* 0x000fe20007ffe0ff */
[----:B------:R-:W-:Y:S05]  /*8c00*/  @P0 WARPSYNC.ALL ;  /* 0x0000000000000948 */ /* 0x000fea0003800000 */
[----:B------:R3:W4:Y:S04]  /*8c10*/  @P0 LDSM.16.M88.4 R48, [R46+UR44+0x400] ;  /* 0x0004002c2e30083b */ /* 0x0007280008000200 */
[----:B------:R3:W1:Y:S04]  /*8c20*/  @P0 LDSM.16.M88.4 R56, [R0+0x400] ;  /* 0x000400000038083b */ /* 0x0006680000000200 */
[----:B------:R3:W1:Y:S04]  /*8c30*/  @P0 LDSM.16.M88.4 R64, [R5+0x400] ;  /* 0x000400000540083b */ /* 0x0006680000000200 */
[----:B------:R3:W1:Y:S02]  /*8c40*/  @P0 LDSM.16.M88.4 R72, [R2+0x400] ;  /* 0x000400000248083b */ /* 0x0006640000000200 */
.L_x_131:
[----:B------:R-:W-:Y:S05]  /*8c50*/  BSYNC B1 ;  /* 0x0000000000017941 */ /* 0x000fea0003800000 */
.L_x_130:
        /* <DEDUP_REMOVED lines=11> */
[----:B---3--:R-:W3:Y:S01]  /*8d10*/  LDC.64 R2, c[0x4][R3] ;  /* 0x0100000003027b82 */ /* 0x008ee20000000a00 */
[----:B------:R-:W2:Y:S01]  /*8d20*/  LDCU.64 UR4, c[0x4][0x10] ;  /* 0x01000200ff0477ac */ /* 0x000ea20008000a00 */
[----:B-1----:R-:W-:Y:S01]  /*8d30*/  MOV R5, UR9 ;  /* 0x0000000900057c02 */ /* 0x002fe20008000f00 */
[----:B------:R-:W-:Y:S01]  /*8d40*/  IMAD.U32 R4, RZ, RZ, UR8 ;  /* 0x00000008ff047e24 */ /* 0x000fe2000f8e00ff */
[----:B-----5:R-:W-:Y:S01]  /*8d50*/  MOV R7, UR7 ;  /* 0x0000000700077c02 */ /* 0x020fe20008000f00 */
[----:B------:R-:W-:Y:S01]  /*8d60*/  IMAD.U32 R6, RZ, RZ, UR6 ;  /* 0x00000006ff067e24 */ /* 0x000fe2000f8e00ff */
[----:B--2---:R-:W-:Y:S01]  /*8d70*/  MOV R11, UR5 ;  /* 0x00000005000b7c02 */ /* 0x004fe20008000f00 */
[----:B------:R-:W-:Y:S02]  /*8d80*/  IMAD.U32 R10, RZ, RZ, UR4 ;  /* 0x00000004ff0a7e24 */ /* 0x000fe4000f8e00ff */
[----:B------:R-:W-:Y:S07]  /*8d90*/  LEPC R20, `(.L_x_135) ;  /* 0x000000001014794e */ /* 0x000fee0000000000 */
[----:B---34-:R-:W-:Y:S05]  /*8da0*/  CALL.ABS.NOINC R2 ;  /* 0x0000000002007343 */ /* 0x018fea0003c00000 */
.L_x_135:
[----:B------:R-:W-:Y:S01]  /*8db0*/  ISETP.NE.AND P0, PT, R94, RZ, PT ;  /* 0x000000ff5e00720c */ /* 0x000fe20003f05270 */
[----:B------:R-:W-:Y:S05]  /*8dc0*/  WARPSYNC.ALL ;  /* 0x0000000000007948 */ /* 0x000fea0003800000 */
[----:B------:R-:W-:Y:S01]  /*8dd0*/  R2UR UR4, R39 ;  /* 0x00000000270472ca */ /* 0x000fe200000e0000 */
[----:B------:R-:W1:Y:S01]  /*8de0*/  S2UR UR6, SR_CgaCtaId ;  /* 0x00000000000679c3 */ /* 0x000e620000008800 */
[C---:B----4-:R-:W-:Y:S01]  /*8df0*/  SHF.L.U32 R40, R48.reuse, 0x10, RZ ;  /* 0x0000001030287819 */ /* 0x050fe200000006ff */
[----:B------:R-:W-:Y:S01]  /*8e00*/  BSSY.RECONVERGENT B0, `(.L_x_136) ;  /* 0x000008c000007945 */ /* 0x000fe20003800200 */
[----:B------:R-:W-:Y:S02]  /*8e10*/  LOP3.LUT R42, R48, 0xffff0000, RZ, 0xc0, !PT ;  /* 0xffff0000302a7812 */ /* 0x000fe400078ec0ff */
[C---:B------:R-:W-:Y:S02]  /*8e20*/  SHF.L.U32 R43, R49.reuse, 0x10, RZ ;  /* 0x00000010312b7819 */ /* 0x040fe400000006ff */
[----:B------:R-:W-:Y:S02]  /*8e30*/  LOP3.LUT R44, R49, 0xffff0000, RZ, 0xc0, !PT ;  /* 0xffff0000312c7812 */ /* 0x000fe400078ec0ff */
[C---:B------:R-:W-:Y:S02]  /*8e40*/  SHF.L.U32 R45, R50.reuse, 0x10, RZ ;  /* 0x00000010322d7819 */ /* 0x040fe400000006ff */
[----:B---3--:R-:W-:Y:S01]  /*8e50*/  LOP3.LUT R46, R50, 0xffff0000, RZ, 0xc0, !PT ;  /* 0xffff0000322e7812 */ /* 0x008fe200078ec0ff */
[----:B------:R-:W3:Y:S01]  /*8e60*/  LDTM.16dp256bit.x8 R4, tmem[UR4+0xc0] ;  /* 0x0000c004000479ee */ /* 0x000ee200081a0000 */
[C---:B------:R-:W-:Y:S01]  /*8e70*/  SHF.L.U32 R47, R51.reuse, 0x10, RZ ;  /* 0x00000010332f7819 */ /* 0x040fe200000006ff */
[----:B------:R-:W-:Y:S01]  /*8e80*/  NOP ;  /* 0x0000000000007918 */ /* 0x000fe20000000000 */
[----:B------:R-:W-:Y:S02]  /*8e90*/  LOP3.LUT R49, R51, 0xffff0000, RZ, 0xc0, !PT ;  /* 0xffff000033317812 */ /* 0x000fe400078ec0ff */
[----:B------:R-:W-:Y:S02]  /*8ea0*/  R2UR UR5, R98 ;  /* 0x00000000620572ca */ /* 0x000fe400000e0000 */
[C---:B------:R-:W-:Y:S02]  /*8eb0*/  SHF.L.U32 R48, R56.reuse, 0x10, RZ ;  /* 0x0000001038307819 */ /* 0x040fe400000006ff */
[----:B------:R-:W-:Y:S02]  /*8ec0*/  LOP3.LUT R51, R56, 0xffff0000, RZ, 0xc0, !PT ;  /* 0xffff000038337812 */ /* 0x000fe400078ec0ff */
[C---:B------:R-:W-:Y:S02]  /*8ed0*/  SHF.L.U32 R50, R57.reuse, 0x10, RZ ;  /* 0x0000001039327819 */ /* 0x040fe400000006ff */
[----:B--2---:R-:W-:Y:S02]  /*8ee0*/  LOP3.LUT R52, R57, 0xffff0000, RZ, 0xc0, !PT ;  /* 0xffff000039347812 */ /* 0x004fe400078ec0ff */
[C---:B------:R-:W-:Y:S02]  /*8ef0*/  SHF.L.U32 R53, R58.reuse, 0x10, RZ ;  /* 0x000000103a357819 */ /* 0x040fe400000006ff */
[----:B------:R-:W-:Y:S01]  /*8f00*/  LOP3.LUT R54, R58, 0xffff0000, RZ, 0xc0, !PT ;  /* 0xffff00003a367812 */ /* 0x000fe200078ec0ff */
[----:B------:R-:W-:Y:S01]  /*8f10*/  UIADD3 UR4, UPT, UPT, UR5, 0x120, URZ ;  /* 0x0000012005047890 */ /* 0x000fe2000fffe0ff */
[C---:B------:R-:W-:Y:S02]  /*8f20*/  SHF.L.U32 R55, R59.reuse, 0x10, RZ ;  /* 0x000000103b377819 */ /* 0x040fe400000006ff */
[----:B------:R-:W-:Y:S02]  /*8f30*/  LOP3.LUT R56, R59, 0xffff0000, RZ, 0xc0, !PT ;  /* 0xffff00003b387812 */ /* 0x000fe400078ec0ff */
[----:B------:R-:W-:Y:S01]  /*8f40*/  SHF.L.U32 R57, R64, 0x10, RZ ;  /* 0x0000001040397819 */ /* 0x000fe200000006ff */
[----:B-1----:R-:W-:Y:S01]  /*8f50*/  UPRMT UR4, UR6, 0x654, UR4 ;  /* 0x0000065406047896 */ /* 0x002fe20008000004 */
[C---:B---3--:R-:W-:Y:S01]  /*8f60*/  FMUL R4, R38.reuse, R4 ;  /* 0x0000000426047220 */ /* 0x048fe20000400000 */
[C---:B------:R-:W-:Y:S01]  /*8f70*/  FMUL R5, R38.reuse, R5 ;  /* 0x0000000526057220 */ /* 0x040fe20000400000 */
[----:B------:R-:W-:Y:S01]  /*8f80*/  FMUL R6, R38, R6 ;  /* 0x0000000626067220 */ /* 0x000fe20000400000 */
[----:B------:R-:W-:Y:S01]  /*8f90*/  LOP3.LUT R58, R64, 0xffff0000, RZ, 0xc0, !PT ;  /* 0xffff0000403a7812 */ /* 0x000fe200078ec0ff */
[C---:B------:R-:W-:Y:S01]  /*8fa0*/  FFMA R4, R41.reuse, R40, R4 ;  /* 0x0000002829047223 */ /* 0x040fe20000000004 */
[----:B------:R-:W-:Y:S01]  /*8fb0*/  FFMA R5, R41, R42, R5 ;  /* 0x0000002a29057223 */ /* 0x000fe20000000005 */
[----:B------:R-:W-:Y:S01]  /*8fc0*/  SHF.L.U32 R59, R65, 0x10, RZ ;  /* 0x00000010413b7819 */ /* 0x000fe200000006ff */
[----:B------:R-:W-:Y:S01]  /*8fd0*/  FFMA R6, R41, R43, R6 ;  /* 0x0000002b29067223 */ /* 0x000fe20000000006 */
[----:B------:R-:W-:Y:S01]  /*8fe0*/  SYNCS.ARRIVE.TRANS64.RED.A1T0 RZ, [UR4], RZ ;  /* 0x000000ffffff79a7 */ /* 0x000fe20008100404 */
[C---:B------:R-:W-:Y:S01]  /*8ff0*/  FMUL R7, R38.reuse, R7 ;  /* 0x0000000726077220 */ /* 0x040fe20000400000 */
[----:B------:R-:W-:Y:S01]  /*9000*/  LOP3.LUT R60, R65, 0xffff0000, RZ, 0xc0, !PT ;  /* 0xffff0000413c7812 */ /* 0x000fe200078ec0ff */
[C---:B------:R-:W-:Y:S01]  /*9010*/  FMUL R8, R38.reuse, R8 ;  /* 0x0000000826087220 */ /* 0x040fe20000400000 */
[----:B------:R-:W-:Y:S01]  /*9020*/  F2FP.BF16.F32.PACK_AB R104, R5, R4 ;  /* 0x000000040568723e */ /* 0x000fe200000010ff */
[C---:B------:R-:W-:Y:S01]  /*9030*/  FFMA R7, R41.reuse, R44, R7 ;  /* 0x0000002c29077223 */ /* 0x040fe20000000007 */
[----:B------:R-:W-:Y:S01]  /*9040*/  FMUL R9, R38, R9 ;  /* 0x0000000926097220 */ /* 0x000fe20000400000 */
[----:B------:R-:W-:Y:S01]  /*9050*/  FFMA R8, R41, R45, R8 ;  /* 0x0000002d29087223 */ /* 0x000fe20000000008 */
[----:B------:R-:W-:Y:S01]  /*9060*/  SHF.L.U32 R61, R66, 0x10, RZ ;  /* 0x00000010423d7819 */ /* 0x000fe200000006ff */
[C---:B------:R-:W-:Y:S01]  /*9070*/  FMUL R0, R38.reuse, R10 ;  /* 0x0000000a26007220 */ /* 0x040fe20000400000 */
[----:B------:R-:W-:Y:S01]  /*9080*/  F2FP.BF16.F32.PACK_AB R105, R7, R6 ;  /* 0x000000060769723e */ /* 0x000fe200000010ff */
[C---:B------:R-:W-:Y:S01]  /*9090*/  FFMA R9, R41.reuse, R46, R9 ;  /* 0x0000002e29097223 */ /* 0x040fe20000000009 */
[----:B------:R-:W-:Y:S01]  /*90a0*/  FMUL R2, R38, R11 ;  /* 0x0000000b26027220 */ /* 0x000fe20000400000 */
[----:B------:R-:W-:Y:S01]  /*90b0*/  FFMA R0, R41, R47, R0 ;  /* 0x0000002f29007223 */ /* 0x000fe20000000000 */
[----:B------:R-:W-:Y:S01]  /*90c0*/  LOP3.LUT R62, R66, 0xffff0000, RZ, 0xc0, !PT ;  /* 0xffff0000423e7812 */ /* 0x000fe200078ec0ff */
[C---:B------:R-:W-:Y:S01]  /*90d0*/  FMUL R3, R38.reuse, R12 ;  /* 0x0000000c26037220 */ /* 0x040fe20000400000 */
[----:B------:R-:W-:Y:S01]  /*90e0*/  F2FP.BF16.F32.PACK_AB R106, R9, R8 ;  /* 0x00000008096a723e */ /* 0x000fe200000010ff */
[C---:B------:R-:W-:Y:S01]  /*90f0*/  FFMA R2, R41.reuse, R49, R2 ;  /* 0x0000003129027223 */ /* 0x040fe20000000002 */
[C---:B------:R-:W-:Y:S01]  /*9100*/  FMUL R10, R38.reuse, R13 ;  /* 0x0000000d260a7220 */ /* 0x040fe20000400000 */
[----:B------:R-:W-:Y:S01]  /*9110*/  FFMA R3, R41, R48, R3 ;  /* 0x0000003029037223 */ /* 0x000fe20000000003 */
[----:B------:R-:W-:Y:S01]  /*9120*/  SHF.L.U32 R63, R67, 0x10, RZ ;  /* 0x00000010433f7819 */ /* 0x000fe200000006ff */
[----:B------:R-:W-:Y:S01]  /*9130*/  FMUL R11, R38, R14 ;  /* 0x0000000e260b7220 */ /* 0x000fe20000400000 */
[----:B------:R-:W-:Y:S01]  /*9140*/  F2FP.BF16.F32.PACK_AB R107, R2, R0 ;  /* 0x00000000026b723e */ /* 0x000fe200000010ff */
[C---:B------:R-:W-:Y:S01]  /*9150*/  FFMA R10, R41.reuse, R51, R10 ;  /* 0x00000033290a7223 */ /* 0x040fe2000000000a */
[----:B------:R-:W-:Y:S01]  /*9160*/  FMUL R15, R38, R15 ;  /* 0x0000000f260f7220 */ /* 0x000fe20000400000 */
[----:B------:R-:W-:Y:S01]  /*9170*/  FFMA R11, R41, R50, R11 ;  /* 0x00000032290b7223 */ /* 0x000fe2000000000b */
[----:B------:R-:W-:Y:S01]  /*9180*/  LOP3.LUT R64, R67, 0xffff0000, RZ, 0xc0, !PT ;  /* 0xffff000043407812 */ /* 0x000fe200078ec0ff */
[----:B------:R1:W-:Y:S01]  /*9190*/  STSM.16.M88.4 [R97+0x6400], R104 ;  /* 0x0064006861007844 */ /* 0x0003e20000000200 */
[----:B------:R-:W-:Y:S01]  /*91a0*/  F2FP.BF16.F32.PACK_AB R108, R10, R3 ;  /* 0x000000030a6c723e */ /* 0x000fe200000010ff */
[C---:B------:R-:W-:Y:S01]  /*91b0*/  FFMA R15, R41.reuse, R52, R15 ;  /* 0x00000034290f7223 */ /* 0x040fe2000000000f */
[C---:B------:R-:W-:Y:S01]  /*91c0*/  FMUL R12, R38.reuse, R16 ;  /* 0x00000010260c7220 */ /* 0x040fe20000400000 */
[C---:B------:R-:W-:Y:S01]  /*91d0*/  FMUL R13, R38.reuse, R17 ;  /* 0x00000011260d7220 */ /* 0x040fe20000400000 */
[----:B------:R-:W-:Y:S01]  /*91e0*/  FMUL R14, R38, R18 ;  /* 0x00000012260e7220 */ /* 0x000fe20000400000 */
[----:B------:R-:W-:Y:S01]  /*91f0*/  SHF.L.U32 R65, R72, 0x10, RZ ;  /* 0x0000001048417819 */ /* 0x000fe200000006ff */
[----:B------:R-:W-:Y:S01]  /*9200*/  FFMA R12, R41, R53, R12 ;  /* 0x00000035290c7223 */ /* 0x000fe2000000000c */
[----:B------:R-:W-:Y:S01]  /*9210*/  F2FP.BF16.F32.PACK_AB R109, R15, R11 ;  /* 0x0000000b0f6d723e */ /* 0x000fe200000010ff */
[C---:B------:R-:W-:Y:S01]  /*9220*/  FFMA R13, R41.reuse, R54, R13 ;  /* 0x00000036290d7223 */ /* 0x040fe2000000000d */
[----:B------:R-:W-:Y:S01]  /*9230*/  FFMA R14, R41, R55, R14 ;  /* 0x00000037290e7223 */ /* 0x000fe2000000000e */
[----:B------:R-:W-:Y:S01]  /*9240*/  FMUL R19, R38, R19 ;  /* 0x0000001326137220 */ /* 0x000fe20000400000 */
[----:B------:R-:W-:Y:S01]  /*9250*/  LOP3.LUT R66, R72, 0xffff0000, RZ, 0xc0, !PT ;  /* 0xffff000048427812 */ /* 0x000fe200078ec0ff */
[C---:B------:R-:W-:Y:S01]  /*9260*/  FMUL R16, R38.reuse, R20 ;  /* 0x0000001426107220 */ /* 0x040fe20000400000 */
[----:B------:R-:W-:Y:S01]  /*9270*/  F2FP.BF16.F32.PACK_AB R110, R13, R12 ;  /* 0x0000000c0d6e723e */ /* 0x000fe200000010ff */
[C---:B------:R-:W-:Y:S01]  /*9280*/  FFMA R19, R41.reuse, R56, R19 ;  /* 0x0000003829137223 */ /* 0x040fe20000000013 */
[C---:B------:R-:W-:Y:S01]  /*9290*/  FMUL R17, R38.reuse, R21 ;  /* 0x0000001526117220 */ /* 0x040fe20000400000 */
[----:B------:R-:W-:Y:S01]  /*92a0*/  FFMA R16, R41, R57, R16 ;  /* 0x0000003929107223 */ /* 0x000fe20000000010 */
[----:B------:R-:W-:Y:S01]  /*92b0*/  SHF.L.U32 R67, R73, 0x10, RZ ;  /* 0x0000001049437819 */ /* 0x000fe200000006ff */
[C---:B------:R-:W-:Y:S01]  /*92c0*/  FMUL R18, R38.reuse, R22 ;  /* 0x0000001626127220 */ /* 0x040fe20000400000 */
[----:B------:R-:W-:Y:S01]  /*92d0*/  F2FP.BF16.F32.PACK_AB R111, R19, R14 ;  /* 0x0000000e136f723e */ /* 0x000fe200000010ff */
[C---:B------:R-:W-:Y:S01]  /*92e0*/  FFMA R17, R41.reuse, R58, R17 ;  /* 0x0000003a29117223 */ /* 0x040fe20000000011 */
[C---:B------:R-:W-:Y:S01]  /*92f0*/  FMUL R23, R38.reuse, R23 ;  /* 0x0000001726177220 */ /* 0x040fe20000400000 */
        /* <DEDUP_REMOVED lines=12> */
[C---:B------:R-:W-:Y:S01]  /*93c0*/  FMUL R27, R38.reuse, R27 ;  /* 0x0000001b261b7220 */ /* 0x040fe20000400000 */
[C---:B------:R-:W-:Y:S01]  /*93d0*/  FMUL R24, R38.reuse, R28 ;  /* 0x0000001c26187220 */ /* 0x040fe20000400000 */
[C---:B------:R-:W-:Y:S01]  /*93e0*/  FMUL R25, R38.reuse, R29 ;  /* 0x0000001d26197220 */ /* 0x040fe20000400000 */
[C---:B------:R-:W-:Y:S01]  /*93f0*/  FFMA R22, R41.reuse, R63, R22 ;  /* 0x0000003f29167223 */ /* 0x040fe20000000016 */
[C---:B------:R-:W-:Y:S01]  /*9400*/  FMUL R26, R38.reuse, R30 ;  /* 0x0000001e261a7220 */ /* 0x040fe20000400000 */
[C---:B------:R-:W-:Y:S01]  /*9410*/  FFMA R27, R41.reuse, R64, R27 ;  /* 0x00000040291b7223 */ /* 0x040fe2000000001b */
[----:B------:R-:W-:Y:S01]  /*9420*/  FMUL R31, R38, R31 ;  /* 0x0000001f261f7220 */ /* 0x000fe20000400000 */
[C---:B------:R-:W-:Y:S01]  /*9430*/  FFMA R24, R41.reuse, R65, R24 ;  /* 0x0000004129187223 */ /* 0x040fe20000000018 */
[----:B------:R-:W-:Y:S01]  /*9440*/  LOP3.LUT R70, R74, 0xffff0000, RZ, 0xc0, !PT ;  /* 0xffff00004a467812 */ /* 0x000fe200078ec0ff */
[C---:B------:R-:W-:Y:S01]  /*9450*/  FMUL R28, R38.reuse, R32 ;  /* 0x00000020261c7220 */ /* 0x040fe20000400000 */
[----:B------:R-:W-:Y:S01]  /*9460*/  FFMA R25, R41, R66, R25 ;  /* 0x0000004229197223 */ /* 0x000fe20000000019 */
[----:B------:R-:W-:Y:S01]  /*9470*/  SHF.L.U32 R71, R75, 0x10, RZ ;  /* 0x000000104b477819 */ /* 0x000fe200000006ff */
[C---:B------:R-:W-:Y:S01]  /*9480*/  FMUL R29, R38.reuse, R33 ;  /* 0x00000021261d7220 */ /* 0x040fe20000400000 */
[----:B------:R-:W-:Y:S01]  /*9490*/  FFMA R26, R41, R67, R26 ;  /* 0x00000043291a7223 */ /* 0x000fe2000000001a */
[----:B------:R-:W-:Y:S01]  /*94a0*/  LOP3.LUT R72, R75, 0xffff0000, RZ, 0xc0, !PT ;  /* 0xffff00004b487812 */ /* 0x000fe200078ec0ff */
        /* <DEDUP_REMOVED lines=24> */
[----:B------:R-:W-:Y:S02]  /*9630*/  UIADD3 UR9, UPT, UPT, UR49, 0xc0, URZ ;  /* 0x000000c031097890 */ /* 0x000fe4000fffe0ff */
[----:B------:R-:W-:Y:S01]  /*9640*/  UIADD3 UR8, UPT, UPT, UR44, 0x6400, URZ ;  /* 0x000064002c087890 */ /* 0x000fe2000fffe0ff */
[----:B------:R-:W-:Y:S01]  /*9650*/  UMOV UR10, UR50 ;  /* 0x00000032000a7c82 */ /* 0x000fe20008000000 */
[----:B------:R-:W-:Y:S01]  /*9660*/  UMOV UR11, UR36 ;  /* 0x00000024000b7c82 */ /* 0x000fe20008000000 */
[----:B--2---:R-:W-:Y:S04]  /*9670*/  UIADD3 UR4, UP0, UPT, UR6, 0x680, URZ ;  /* 0x0000068006047890 */ /* 0x004fe8000ff1e0ff */
[----:B------:R-:W-:Y:S09]  /*9680*/  UIADD3.X UR5, UPT, UPT, URZ, UR7, URZ, UP0, !UPT ;  /* 0x00000007ff057290 */ /* 0x000ff200087fe4ff */
[----:B------:R2:W-:Y:S01]  /*9690*/  UTMASTG.3D [UR8], [UR4] ;  /* 0x00000008040073b5 */ /* 0x0005e20008010000 */
[----:B------:R0:W-:Y:S01]  /*96a0*/  UTMACMDFLUSH ;  /* 0x00000000000079b7 */ /* 0x0001e20000000000 */
[----:B--2---:R-:W-:Y:S04]  /*96b0*/  DEPBAR.LE SB0, 0x1 ;  /* 0x000080400000791a */ /* 0x004fe80000000000 */
.L_x_137:
[----:B------:R-:W-:Y:S05]  /*96c0*/  BSYNC.RECONVERGENT B0 ;  /* 0x0000000000007941 */ /* 0x000fea0003800200 */
.L_x_136:
[----:B------:R-:W-:Y:S01]  /*96d0*/  BAR.SYNC.DEFER_BLOCKING 0x1, 0x80 ;  /* 0x0042000000007b1d */ /* 0x000fe20000010000 */
[----:B------:R-:W-:Y:S01]  /*96e0*/  UISETP.NE.AND UP0, UPT, UR47, -0x4, UPT ;  /* 0xfffffffc2f00788c */ /* 0x000fe2000bf05270 */
[----:B------:R-:W-:Y:S08]  /*96f0*/  IADD3 R0, PT, PT, R36, 0x1, RZ ;  /* 0x0000000124007810 */ /* 0x000ff00007ffe0ff */
[----:B------:R-:W-:Y:S05]  /*9700*/  BRA.U !UP0, `(.L_x_138) ;  /* 0x0000000108247547 */ /* 0x000fea000b800000 */
[----:B------:R-:W-:Y:S01]  /*9710*/  ISETP.NE.AND P0, PT, R95, RZ, PT ;  /* 0x000000ff5f00720c */ /* 0x000fe20003f05270 */
[----:B------:R-:W-:Y:S01]  /*9720*/  IMAD.U32 R2, RZ, RZ, UR46 ;  /* 0x0000002eff027e24 */ /* 0x000fe2000f8e00ff */
[----:B------:R-:W-:Y:S04]  /*9730*/  UIADD3 UR4, UPT, UPT, UR46, 0x1, URZ ;  /* 0x000000012e047890 */ /* 0x000fe8000fffe0ff */
[----:B------:R-:W-:Y:S04]  /*9740*/  UISETP.NE.AND UP0, UPT, UR4, 0x4, UPT ;  /* 0x000000040400788c */ /* 0x000fe8000bf05270 */
[----:B------:R-:W-:Y:S03]  /*9750*/  USEL UR46, UR4, URZ, UP0 ;  /* 0x000000ff042e7287 */ /* 0x000fe60008000000 */
[----:B------:R-:W-:Y:S05]  /*9760*/  @P0 LEA R2, R2, UR44, 0x3 ;  /* 0x0000002c02020c11 */ /* 0x000fea000f8e18ff */
[----:B------:R-:W-:Y:S05]  /*9770*/  @P0 VIADD R2, R2, 0xb0 ;  /* 0x000000b002020836 */ /* 0x000fea0000000000 */
[----:B------:R-:W-:Y:S04]  /*9780*/  @P0 PRMT R2, R101, 0x654, R2 ;  /* 0x0000065465020816 */ /* 0x000fe80000000002 */
[----:B------:R2:W-:Y:S03]  /*9790*/  @P0 SYNCS.ARRIVE.TRANS64.RED.A1T0 RZ, [R2+URZ], RZ ;  /* 0x000000ff02ff09a7 */ /* 0x0005e600081004ff */
.L_x_138:
[----:B------:R-:W-:Y:S01]  /*97a0*/  R2UR UR5, R83 ;  /* 0x00000000530572ca */ /* 0x000fe200000e0000 */
[----:B------:R-:W-:Y:S01]  /*97b0*/  UISETP.NE.AND UP0, UPT, UR61, URZ, UPT ;  /* 0x000000ff3d00728c */ /* 0x000fe2000bf05270 */
[----:B------:R-:W-:Y:S01]  /*97c0*/  R2UR UR4, R84 ;  /* 0x00000000540472ca */ /* 0x000fe200000e0000 */
[----:B------:R-:W-:Y:S01]  /*97d0*/  UIADD3 UR47, UPT, UPT, UR47, 0x4, URZ ;  /* 0x000000042f2f7890 */ /* 0x000fe2000fffe0ff */
[----:B------:R-:W-:Y:S01]  /*97e0*/  ISETP.NE.AND P0, PT, R88, 0x2, PT ;  /* 0x000000025800780c */ /* 0x000fe20003f05270 */
[----:B------:R-:W-:Y:S01]  /*97f0*/  UMOV UR36, UR60 ;  /* 0x0000003c00247c82 */ /* 0x000fe20008000000 */
[----:B------:R-:W-:Y:S02]  /*9800*/  ISETP.NE.AND P1, PT, R0, 0x4, PT ;  /* 0x000000040000780c */ /* 0x000fe40003f25270 */
[----:B--2---:R-:W-:Y:S02]  /*9810*/  SEL R2, RZ, 0x1, P0 ;  /* 0x00000001ff027807 */ /* 0x004fe40000000000 */
[----:B------:R-:W-:Y:S02]  /*9820*/  SEL R3, RZ, 0x1, P1 ;  /* 0x00000001ff037807 */ /* 0x000fe40000800000 */
[----:B------:R-:W-:Y:S01]  /*9830*/  LOP3.LUT R89, R89, R2, RZ, 0x3c, !PT ;  /* 0x0000000259597212 */ /* 0x000fe200078e3cff */
[----:B------:R-:W-:Y:S01]  /*9840*/  UIADD3 UR20, UPT, UPT, UR37, UR5, URZ ;  /* 0x0000000525147290 */ /* 0x000fe2000fffe0ff */
[----:B------:R-:W-:Y:S01]  /*9850*/  LOP3.LUT R90, R90, R3, RZ, 0x3c, !PT ;  /* 0x000000035a5a7212 */ /* 0x000fe200078e3cff */
[----:B------:R-:W-:Y:S01]  /*9860*/  UIADD3 UR16, UPT, UPT, UR38, UR4, URZ ;  /* 0x0000000426107290 */ /* 0x000fe2000fffe0ff */
[----:B------:R-:W-:Y:S02]  /*9870*/  SEL R88, R88, RZ, P0 ;  /* 0x000000ff58587207 */ /* 0x000fe40000000000 */
[----:B------:R-:W-:Y:S01]  /*9880*/  SEL R36, R0, RZ, P1 ;  /* 0x000000ff00247207 */ /* 0x000fe20000800000 */
[----:B------:R-:W-:Y:S08]  /*9890*/  BRA.U UP0, `(.L_x_139) ;  /* 0xffffffbd009c7547 */ /* 0x000ff0000b83ffff */
[----:B------:R-:W-:-:S13]  /*98a0*/  R2UR UR4, R85 ;  /* 0x00000000550472ca */ /* 0x000fda00000e0000 */
[----:B------:R-:W-:-:S09]  /*98b0*/  UISETP.NE.AND UP0, UPT, UR4, URZ, UPT ;  /* 0x000000ff0400728c */ /* 0x000fd2000bf05270 */
[----:B------:R-:W-:Y:S05]  /*98c0*/  BRA.U !UP0, `(.L_x_140) ;  /* 0x0000000108487547 */ /* 0x000fea000b800000 */
[----:B------:R-:W2:Y:S02]  /*98d0*/  LDCU.64 UR4, c[0x0][0x890] ;  /* 0x00011200ff0477ac */ /* 0x000ea40008000a00 */
[----:B--2---:R-:W-:-:S04]  /*98e0*/  UISETP.NE.U32.AND UP0, UPT, UR4, URZ, UPT ;  /* 0x000000ff0400728c */ /* 0x004fc8000bf05070 */
[----:B------:R-:W-:-:S09]  /*98f0*/  UISETP.NE.AND.EX UP0, UPT, UR5, URZ, UPT, UP0 ;  /* 0x000000ff0500728c */ /* 0x000fd2000bf05300 */
[----:B------:R-:W-:Y:S05]  /*9900*/  BRA.U UP0, `(.L_x_141) ;  /* 0x00000001000c7547 */ /* 0x000fea000b800000 */
[----:B------:R-:W-:-:S13]  /*9910*/  FSETP.NEU.AND P0, PT, R41, RZ, PT ;  /* 0x000000ff2900720b */ /* 0x000fda0003f0d000 */
[----:B------:R-:W-:Y:S05]  /*9920*/  @!P0 EXIT ;  /* 0x000000000000894d */ /* 0x000fea0003800000 */
[----:B------:R-:W-:Y:S05]  /*9930*/  BRA `(.L_x_140) ;  /* 0x00000000002c7947 */ /* 0x000fea0003800000 */
.L_x_141:
[----:B------:R-:W-:Y:S01]  /*9940*/  ISETP.NE.AND P0, PT, R87, RZ, PT ;  /* 0x000000ff5700720c */ /* 0x000fe20003f05270 */
[----:B------:R-:W-:-:S12]  /*9950*/  BSSY.RECONVERGENT B0, `(.L_x_140) ;  /* 0x0000009000007945 */ /* 0x000fd80003800200 */
[----:B------:R-:W-:Y:S05]  /*9960*/  @P0 BRA `(.L_x_142) ;  /* 0x0000000000140947 */ /* 0x000fea0003800000 */
[----:B------:R-:W2:Y:S02]  /*9970*/  LDCU.64 UR4, c[0x0][0x888] ;  /* 0x00011100ff0477ac */ /* 0x000ea40008000a00 */
[----:B--2---:R-:W-:-:S04]  /*9980*/  ISETP.NE.U32.AND P0, PT, RZ, UR4, PT ;  /* 0x00000004ff007c0c */ /* 0x004fc8000bf05070 */
[----:B------:R-:W-:-:S13]  /*9990*/  ISETP.NE.AND.EX P0, PT, RZ, UR5, PT, P0 ;  /* 0x00000005ff007c0c */ /* 0x000fda000bf05300 */
[----:B------:R-:W-:Y:S05]  /*99a0*/  @!P0 EXIT ;  /* 0x000000000000894d */ /* 0x000fea0003800000 */
[----:B------:R-:W-:Y:S05]  /*99b0*/  BRA `(.L_x_143) ;  /* 0x0000000000087947 */ /* 0x000fea0003800000 */
.L_x_142:
[----:B------:R-:W-:-:S13]  /*99c0*/  FSETP.NEU.AND P0, PT, R41, RZ, PT ;  /* 0x000000ff2900720b */ /* 0x000fda0003f0d000 */
[----:B------:R-:W-:Y:S05]  /*99d0*/  @!P0 EXIT ;  /* 0x000000000000894d */ /* 0x000fea0003800000 */
.L_x_143:
[----:B------:R-:W-:Y:S05]  /*99e0*/  BSYNC.RECONVERGENT B0 ;  /* 0x0000000000007941 */ /* 0x000fea0003800200 */
.L_x_140:
[----:B------:R-:W2:Y:S01]  /*99f0*/  S2UR UR5, SR_CgaCtaId ;  /* 0x00000000000579c3 */ /* 0x000ea20000008800 */
[----:B------:R-:W-:Y:S01]  /*9a00*/  ULEA UR4, UR46, UR44, 0x3 ;  /* 0x0000002c2e047291 */ /* 0x000fe2000f8e18ff */
[----:B------:R-:W-:-:S04]  /*9a10*/  DEPBAR.LE SB0, 0x0 ;  /* 0x000080000000791a */ /* 0x000fc80000000000 */
[----:B------:R-:W-:-:S04]  /*9a20*/  UIADD3 UR4, UPT, UPT, UR4, 0xb0, URZ ;  /* 0x000000b004047890 */ /* 0x000fc8000fffe0ff */
[----:B--2---:R-:W-:-:S09]  /*9a30*/  UPRMT UR4, UR5, 0x654, UR4 ;  /* 0x0000065405047896 */ /* 0x004fd20008000004 */
[----:B------:R-:W-:Y:S01]  /*9a40*/  SYNCS.ARRIVE.TRANS64.RED.A1T0 RZ, [UR4], RZ ;  /* 0x000000ffffff79a7 */ /* 0x000fe20008100404 */
[----:B------:R-:W-:Y:S05]  /*9a50*/  EXIT ;  /* 0x000000000000794d */ /* 0x000fea0003800000 */
.L_x_25:
[----:B-1----:R1:W3:Y:S02]  /*9a60*/  SYNCS.PHASECHK.TRANS64.TRYWAIT P0, [R0+URZ+0x150], R3 ;  /* 0x00015003000075a7 */ /* 0x0022e400080011ff */
[----:B---3--:R-:W-:Y:S05]  /*9a70*/  @!P0 NANOSLEEP.SYNCS 0x989680 ;  /* 0x009896800000895d */ /* 0x008fea0003900000 */
[----:B------:R-:W3:Y:S02]  /*9a80*/  @!P0 SYNCS.PHASECHK.TRANS64 P0, [R0+URZ+0x150], R3 ;  /* 0x00015003000085a7 */ /* 0x000ee400080010ff */
[----:B---3--:R-:W-:Y:S05]  /*9a90*/  @!P0 BRA `(.L_x_25) ;  /* 0xfffffffc00f08947 */ /* 0x008fea000383ffff */
[----:B------:R-:W-:Y:S05]  /*9aa0*/  BRA `(.L_x_144) ;  /* 0xffffff8000207947 */ /* 0x000fea000383ffff */
.L_x_28:
[----:B-1----:R-:W-:-:S07]  /*9ab0*/  MOV R0, UR33 ;  /* 0x0000002100007c02 */ /* 0x002fce0008000f00 */
.L_x_145:
[----:B-1----:R1:W3:Y:S02]  /*9ac0*/  SYNCS.PHASECHK.TRANS64.TRYWAIT P0, [R0+URZ+0x48], R3 ;  /* 0x00004803000075a7 */ /* 0x0022e400080011ff */
[----:B---3--:R-:W-:Y:S05]  /*9ad0*/  @!P0 NANOSLEEP.SYNCS 0x989680 ;  /* 0x009896800000895d */ /* 0x008fea0003900000 */
[----:B------:R-:W3:Y:S02]  /*9ae0*/  @!P0 SYNCS.PHASECHK.TRANS64 P0, [R0+URZ+0x48], R3 ;  /* 0x00004803000085a7 */ /* 0x000ee400080010ff */
[----:B---3--:R-:W-:Y:S05]  /*9af0*/  @!P0 BRA `(.L_x_145) ;  /* 0xfffffffc00f08947 */ /* 0x008fea000383ffff */
[----:B------:R-:W-:Y:S05]  /*9b00*/  BRA `(.L_x_27) ;  /* 0xffffff8000647947 */ /* 0x000fea000383ffff */
.L_x_35:
[----:B-1----:R-:W-:-:S07]  /*9b10*/  MOV R0, UR17 ;  /* 0x0000001100007c02 */ /* 0x002fce0008000f00 */
.L_x_146:
[----:B-1----:R1:W3:Y:S02]  /*9b20*/  SYNCS.PHASECHK.TRANS64.TRYWAIT P0, [R0+URZ+0x48], R3 ;  /* 0x00004803000075a7 */ /* 0x0022e400080011ff */
[----:B---3--:R-:W-:Y:S05]  /*9b30*/  @!P0 NANOSLEEP.SYNCS 0x989680 ;  /* 0x009896800000895d */ /* 0x008fea0003900000 */
[----:B------:R-:W3:Y:S02]  /*9b40*/  @!P0 SYNCS.PHASECHK.TRANS64 P0, [R0+URZ+0x48], R3 ;  /* 0x00004803000085a7 */ /* 0x000ee400080010ff */
[----:B---3--:R-:W-:Y:S05]  /*9b50*/  @!P0 BRA `(.L_x_146) ;  /* 0xfffffffc00f08947 */ /* 0x008fea000383ffff */
[----:B------:R-:W-:Y:S05]  /*9b60*/  BRA `(.L_x_34) ;  /* 0xffffff84002c7947 */ /* 0x000fea000383ffff */
.L_x_40:
[----:B-1----:R1:W3:Y:S02]  /*9b70*/  SYNCS.PHASECHK.TRANS64.TRYWAIT P0, [R3+URZ+0xe0], R0 ;  /* 0x0000e000030075a7 */ /* 0x0022e400080011ff */
[----:B---3--:R-:W-:Y:S05]  /*9b80*/  @!P0 NANOSLEEP.SYNCS 0x989680 ;  /* 0x009896800000895d */ /* 0x008fea0003900000 */
[----:B------:R-:W3:Y:S02]  /*9b90*/  @!P0 SYNCS.PHASECHK.TRANS64 P0, [R3+URZ+0xe0], R0 ;  /* 0x0000e000030085a7 */ /* 0x000ee400080010ff */
[----:B---3--:R-:W-:Y:S05]  /*9ba0*/  @!P0 BRA `(.L_x_40) ;  /* 0xfffffffc00f08947 */ /* 0x008fea000383ffff */
[----:B------:R-:W-:Y:S05]  /*9bb0*/  BRA `(.L_x_147) ;  /* 0xffffff8400cc7947 */ /* 0x000fea000383ffff */
.L_x_44:
[----:B-1----:R-:W-:-:S07]  /*9bc0*/  MOV R0, UR4 ;  /* 0x0000000400007c02 */ /* 0x002fce0008000f00 */
.L_x_148:
[----:B-1----:R1:W3:Y:S02]  /*9bd0*/  SYNCS.PHASECHK.TRANS64.TRYWAIT P0, [R0+URZ], R3 ;  /* 0x00000003000075a7 */ /* 0x0022e400080011ff */
[----:B---3--:R-:W-:Y:S05]  /*9be0*/  @!P0 NANOSLEEP.SYNCS 0x989680 ;  /* 0x009896800000895d */ /* 0x008fea0003900000 */
[----:B------:R-:W3:Y:S02]  /*9bf0*/  @!P0 SYNCS.PHASECHK.TRANS64 P0, [R0+URZ], R3 ;  /* 0x00000003000085a7 */ /* 0x000ee400080010ff */
[----:B---3--:R-:W-:Y:S05]  /*9c00*/  @!P0 BRA `(.L_x_148) ;  /* 0xfffffffc00f08947 */ /* 0x008fea000383ffff */
[----:B------:R-:W-:Y:S05]  /*9c10*/  BRA `(.L_x_149) ;  /* 0xffffff8c00787947 */ /* 0x000fea000383ffff */
.L_x_45:
[----:B------:R-:W-:-:S07]  /*9c20*/  MOV R0, UR5 ;  /* 0x0000000500007c02 */ /* 0x000fce0008000f00 */
.L_x_150:
[----:B-1----:R1:W3:Y:S02]  /*9c30*/  SYNCS.PHASECHK.TRANS64.TRYWAIT P0, [R0+URZ], R3 ;  /* 0x00000003000075a7 */ /* 0x0022e400080011ff */
[----:B---3--:R-:W-:Y:S05]  /*9c40*/  @!P0 NANOSLEEP.SYNCS 0x989680 ;  /* 0x009896800000895d */ /* 0x008fea0003900000 */
[----:B------:R-:W3:Y:S02]  /*9c50*/  @!P0 SYNCS.PHASECHK.TRANS64 P0, [R0+URZ], R3 ;  /* 0x00000003000085a7 */ /* 0x000ee400080010ff */
[----:B---3--:R-:W-:Y:S05]  /*9c60*/  @!P0 BRA `(.L_x_150) ;  /* 0xfffffffc00f08947 */ /* 0x008fea000383ffff */
[----:B------:R-:W-:Y:S05]  /*9c70*/  BRA `(.L_x_151) ;  /* 0xffffff8c00847947 */ /* 0x000fea000383ffff */
.L_x_46:
[----:B------:R-:W-:-:S07]  /*9c80*/  MOV R0, UR5 ;  /* 0x0000000500007c02 */ /* 0x000fce0008000f00 */
.L_x_152:
[----:B-1----:R1:W3:Y:S02]  /*9c90*/  SYNCS.PHASECHK.TRANS64.TRYWAIT P0, [R0+URZ], R3 ;  /* 0x00000003000075a7 */ /* 0x0022e400080011ff */
[----:B---3--:R-:W-:Y:S05]  /*9ca0*/  @!P0 NANOSLEEP.SYNCS 0x989680 ;  /* 0x009896800000895d */ /* 0x008fea0003900000 */
[----:B------:R-:W3:Y:S02]  /*9cb0*/  @!P0 SYNCS.PHASECHK.TRANS64 P0, [R0+URZ], R3 ;  /* 0x00000003000085a7 */ /* 0x000ee400080010ff */
[----:B---3--:R-:W-:Y:S05]  /*9cc0*/  @!P0 BRA `(.L_x_152) ;  /* 0xfffffffc00f08947 */ /* 0x008fea000383ffff */
[----:B------:R-:W-:Y:S05]  /*9cd0*/  BRA `(.L_x_153) ;  /* 0xffffff8c00907947 */ /* 0x000fea000383ffff */
.L_x_47:
[----:B------:R-:W-:-:S07]  /*9ce0*/  MOV R0, UR5 ;  /* 0x0000000500007c02 */ /* 0x000fce0008000f00 */
.L_x_154:
[----:B-1----:R1:W3:Y:S02]  /*9cf0*/  SYNCS.PHASECHK.TRANS64.TRYWAIT P0, [R0+URZ], R3 ;  /* 0x00000003000075a7 */ /* 0x0022e400080011ff */
[----:B---3--:R-:W-:Y:S05]  /*9d00*/  @!P0 NANOSLEEP.SYNCS 0x989680 ;  /* 0x009896800000895d */ /* 0x008fea0003900000 */
[----:B------:R-:W3:Y:S02]  /*9d10*/  @!P0 SYNCS.PHASECHK.TRANS64 P0, [R0+URZ], R3 ;  /* 0x00000003000085a7 */ /* 0x000ee400080010ff */
[----:B---3--:R-:W-:Y:S05]  /*9d20*/  @!P0 BRA `(.L_x_154) ;  /* 0xfffffffc00f08947 */ /* 0x008fea000383ffff */
[----:B------:R-:W-:Y:S05]  /*9d30*/  BRA `(.L_x_155) ;  /* 0xffffff8c009c7947 */ /* 0x000fea000383ffff */
.L_x_48:
[----:B------:R-:W-:-:S07]  /*9d40*/  MOV R0, UR5 ;  /* 0x0000000500007c02 */ /* 0x000fce0008000f00 */
.L_x_156:
[----:B-1----:R1:W3:Y:S02]  /*9d50*/  SYNCS.PHASECHK.TRANS64.TRYWAIT P0, [R0+URZ], R3 ;  /* 0x00000003000075a7 */ /* 0x0022e400080011ff */
[----:B---3--:R-:W-:Y:S05]  /*9d60*/  @!P0 NANOSLEEP.SYNCS 0x989680 ;  /* 0x009896800000895d */ /* 0x008fea0003900000 */
[----:B------:R-:W3:Y:S02]  /*9d70*/  @!P0 SYNCS.PHASECHK.TRANS64 P0, [R0+URZ], R3 ;  /* 0x00000003000085a7 */ /* 0x000ee400080010ff */
[----:B---3--:R-:W-:Y:S05]  /*9d80*/  @!P0 BRA `(.L_x_156) ;  /* 0xfffffffc00f08947 */ /* 0x008fea000383ffff */
[----:B------:R-:W-:Y:S05]  /*9d90*/  BRA `(.L_x_157) ;  /* 0xffffff8c00a87947 */ /* 0x000fea000383ffff */
.L_x_49:
[----:B------:R-:W-:-:S07]  /*9da0*/  MOV R0, UR5 ;  /* 0x0000000500007c02 */ /* 0x000fce0008000f00 */
.L_x_158:
[----:B-1----:R1:W3:Y:S02]  /*9db0*/  SYNCS.PHASECHK.TRANS64.TRYWAIT P0, [R0+URZ], R3 ;  /* 0x00000003000075a7 */ /* 0x0022e400080011ff */
[----:B---3--:R-:W-:Y:S05]  /*9dc0*/  @!P0 NANOSLEEP.SYNCS 0x989680 ;  /* 0x009896800000895d */ /* 0x008fea0003900000 */
[----:B------:R-:W3:Y:S02]  /*9dd0*/  @!P0 SYNCS.PHASECHK.TRANS64 P0, [R0+URZ], R3 ;  /* 0x00000003000085a7 */ /* 0x000ee400080010ff */
[----:B---3--:R-:W-:Y:S05]  /*9de0*/  @!P0 BRA `(.L_x_158) ;  /* 0xfffffffc00f08947 */ /* 0x008fea000383ffff */
[----:B------:R-:W-:Y:S05]  /*9df0*/  BRA `(.L_x_159) ;  /* 0xffffff8c00b47947 */ /* 0x000fea000383ffff */
.L_x_50:
[----:B------:R-:W-:-:S07]  /*9e00*/  MOV R0, UR5 ;  /* 0x0000000500007c02 */ /* 0x000fce0008000f00 */
.L_x_160:
[----:B-1----:R1:W3:Y:S02]  /*9e10*/  SYNCS.PHASECHK.TRANS64.TRYWAIT P0, [R0+URZ], R3 ;  /* 0x00000003000075a7 */ /* 0x0022e400080011ff */
[----:B---3--:R-:W-:Y:S05]  /*9e20*/  @!P0 NANOSLEEP.SYNCS 0x989680 ;  /* 0x009896800000895d */ /* 0x008fea0003900000 */
[----:B------:R-:W3:Y:S02]  /*9e30*/  @!P0 SYNCS.PHASECHK.TRANS64 P0, [R0+URZ], R3 ;  /* 0x00000003000085a7 */ /* 0x000ee400080010ff */
[----:B---3--:R-:W-:Y:S05]  /*9e40*/  @!P0 BRA `(.L_x_160) ;  /* 0xfffffffc00f08947 */ /* 0x008fea000383ffff */
[----:B------:R-:W-:Y:S05]  /*9e50*/  BRA `(.L_x_161) ;  /* 0xffffff8c00c07947 */ /* 0x000fea000383ffff */
.L_x_51:
[----:B------:R-:W-:-:S07]  /*9e60*/  MOV R0, UR5 ;  /* 0x0000000500007c02 */ /* 0x000fce0008000f00 */
.L_x_162:
[----:B-1----:R1:W3:Y:S02]  /*9e70*/  SYNCS.PHASECHK.TRANS64.TRYWAIT P0, [R0+URZ], R3 ;  /* 0x00000003000075a7 */ /* 0x0022e400080011ff */
[----:B---3--:R-:W-:Y:S05]  /*9e80*/  @!P0 NANOSLEEP.SYNCS 0x989680 ;  /* 0x009896800000895d */ /* 0x008fea0003900000 */
[----:B------:R-:W3:Y:S02]  /*9e90*/  @!P0 SYNCS.PHASECHK.TRANS64 P0, [R0+URZ], R3 ;  /* 0x00000003000085a7 */ /* 0x000ee400080010ff */
[----:B---3--:R-:W-:Y:S05]  /*9ea0*/  @!P0 BRA `(.L_x_162) ;  /* 0xfffffffc00f08947 */ /* 0x008fea000383ffff */
[----:B------:R-:W-:Y:S05]  /*9eb0*/  BRA `(.L_x_163) ;  /* 0xffffff8c00cc7947 */ /* 0x000fea000383ffff */
.L_x_54:
[----:B--2---:R2:W3:Y:S02]  /*9ec0*/  SYNCS.PHASECHK.TRANS64.TRYWAIT P0, [R2+URZ+0x140], R5 ;  /* 0x00014005020075a7 */ /* 0x0044e400080011ff */
[----:B---3--:R-:W-:Y:S05]  /*9ed0*/  @!P0 NANOSLEEP.SYNCS 0x989680 ;  /* 0x009896800000895d */ /* 0x008fea0003900000 */
[----:B------:R-:W3:Y:S02]  /*9ee0*/  @!P0 SYNCS.PHASECHK.TRANS64 P0, [R2+URZ+0x140], R5 ;  /* 0x00014005020085a7 */ /* 0x000ee400080010ff */
[----:B---3--:R-:W-:Y:S05]  /*9ef0*/  @!P0 BRA `(.L_x_54) ;  /* 0xfffffffc00f08947 */ /* 0x008fea000383ffff */
[----:B------:R-:W-:Y:S05]  /*9f00*/  BRA `(.L_x_164) ;  /* 0xffffff9000307947 */ /* 0x000fea000383ffff */
.L_x_55:
[----:B------:R-:W-:-:S07]  /*9f10*/  MOV R2, UR4 ;  /* 0x0000000400027c02 */ /* 0x000fce0008000f00 */
.L_x_165:
[----:B--2---:R2:W3:Y:S02]  /*9f20*/  SYNCS.PHASECHK.TRANS64.TRYWAIT P0, [R2+URZ+0xf0], R5 ;  /* 0x0000f005020075a7 */ /* 0x0044e400080011ff */
[----:B---3--:R-:W-:Y:S05]  /*9f30*/  @!P0 NANOSLEEP.SYNCS 0x989680 ;  /* 0x009896800000895d */ /* 0x008fea0003900000 */
[----:B------:R-:W3:Y:S02]  /*9f40*/  @!P0 SYNCS.PHASECHK.TRANS64 P0, [R2+URZ+0xf0], R5 ;  /* 0x0000f005020085a7 */ /* 0x000ee400080010ff */
[----:B---3--:R-:W-:Y:S05]  /*9f50*/  @!P0 BRA `(.L_x_165) ;  /* 0xfffffffc00f08947 */ /* 0x008fea000383ffff */
[----:B------:R-:W-:Y:S05]  /*9f60*/  BRA `(.L_x_166) ;  /* 0xffffff9000407947 */ /* 0x000fea000383ffff */
.L_x_56:
[----:B--2---:R2:W3:Y:S02]  /*9f70*/  SYNCS.PHASECHK.TRANS64.TRYWAIT P1, [R2+URZ+0xe0], R5 ;  /* 0x0000e005020075a7 */ /* 0x0044e400080211ff */
[----:B---3--:R-:W-:Y:S05]  /*9f80*/  @!P1 NANOSLEEP.SYNCS 0x989680 ;  /* 0x009896800000995d */ /* 0x008fea0003900000 */
[----:B------:R-:W3:Y:S02]  /*9f90*/  @!P1 SYNCS.PHASECHK.TRANS64 P1, [R2+URZ+0xe0], R5 ;  /* 0x0000e005020095a7 */ /* 0x000ee400080210ff */
[----:B---3--:R-:W-:Y:S05]  /*9fa0*/  @!P1 BRA `(.L_x_56) ;  /* 0xfffffffc00f09947 */ /* 0x008fea000383ffff */
[----:B------:R-:W-:Y:S05]  /*9fb0*/  BRA `(.L_x_167) ;  /* 0xffffff9000707947 */ /* 0x000fea000383ffff */
.L_x_59:
[----:B------:R-:W-:-:S07]  /*9fc0*/  MOV R0, UR4 ;  /* 0x0000000400007c02 */ /* 0x000fce0008000f00 */
.L_x_168:
[----:B--2---:R2:W3:Y:S02]  /*9fd0*/  SYNCS.PHASECHK.TRANS64.TRYWAIT P0, [R0+URZ+0xf0], R3 ;  /* 0x0000f003000075a7 */ /* 0x0044e400080011ff */
[----:B---3--:R-:W-:Y:S05]  /*9fe0*/  @!P0 NANOSLEEP.SYNCS 0x989680 ;  /* 0x009896800000895d */ /* 0x008fea0003900000 */
[----:B------:R-:W3:Y:S02]  /*9ff0*/  @!P0 SYNCS.PHASECHK.TRANS64 P0, [R0+URZ+0xf0], R3 ;  /* 0x0000f003000085a7 */ /* 0x000ee400080010ff */
[----:B---3--:R-:W-:Y:S05]  /*a000*/  @!P0 BRA `(.L_x_168) ;  /* 0xfffffffc00f08947 */ /* 0x008fea000383ffff */
[----:B------:R-:W-:Y:S05]  /*a010*/  BRA `(.L_x_58) ;  /* 0xffffff9000c47947 */ /* 0x000fea000383ffff */
.L_x_66:
[----:B-1----:R1:W2:Y:S02]  /*a020*/  SYNCS.PHASECHK.TRANS64.TRYWAIT P1, [R0+URZ+0xe0], R5 ;  /* 0x0000e005000075a7 */ /* 0x0022a400080211ff */
[----:B--2---:R-:W-:Y:S05]  /*a030*/  @!P1 NANOSLEEP.SYNCS 0x989680 ;  /* 0x009896800000995d */ /* 0x004fea0003900000 */
[----:B------:R-:W2:Y:S02]  /*a040*/  @!P1 SYNCS.PHASECHK.TRANS64 P1, [R0+URZ+0xe0], R5 ;  /* 0x0000e005000095a7 */ /* 0x000ea400080210ff */
[----:B--2---:R-:W-:Y:S05]  /*a050*/  @!P1 BRA `(.L_x_66) ;  /* 0xfffffffc00f09947 */ /* 0x004fea000383ffff */
[----:B------:R-:W-:Y:S05]  /*a060*/  BRA `(.L_x_169) ;  /* 0xffffff98002c7947 */ /* 0x000fea000383ffff */
.L_x_67:
[----:B------:R-:W-:-:S07]  /*a070*/  MOV R3, UR23 ;  /* 0x0000001700037c02 */ /* 0x000fce0008000f00 */
.L_x_170:
[----:B-1----:R1:W2:Y:S02]  /*a080*/  SYNCS.PHASECHK.TRANS64.TRYWAIT P0, [R3+URZ+0x120], R0 ;  /* 0x00012000030075a7 */ /* 0x0022a400080011ff */
[----:B--2---:R-:W-:Y:S05]  /*a090*/  @!P0 NANOSLEEP.SYNCS 0x989680 ;  /* 0x009896800000895d */ /* 0x004fea0003900000 */
[----:B------:R-:W2:Y:S02]  /*a0a0*/  @!P0 SYNCS.PHASECHK.TRANS64 P0, [R3+URZ+0x120], R0 ;  /* 0x00012000030085a7 */ /* 0x000ea400080010ff */
[----:B--2---:R-:W-:Y:S05]  /*a0b0*/  @!P0 BRA `(.L_x_170) ;  /* 0xfffffffc00f08947 */ /* 0x004fea000383ffff */
[----:B------:R-:W-:Y:S05]  /*a0c0*/  BRA `(.L_x_171) ;  /* 0xffffff98007c7947 */ /* 0x000fea000383ffff */
.L_x_70:
[----:B------:R-:W-:Y:S07]  /*a0d0*/  MOV R0, UR5 ;  /* 0x0000000500007c02 */ /* 0x000fee0008000f00 */
.L_x_172:
[----:B-1----:R1:W2:Y:S02]  /*a0e0*/  SYNCS.PHASECHK.TRANS64.TRYWAIT P0, [R0+URZ], R3 ;  /* 0x00000003000075a7 */ /* 0x0022a400080011ff */
[----:B--2---:R-:W-:Y:S05]  /*a0f0*/  @!P0 NANOSLEEP.SYNCS 0x989680 ;  /* 0x009896800000895d */ /* 0x004fea0003900000 */
[----:B------:R-:W2:Y:S02]  /*a100*/  @!P0 SYNCS.PHASECHK.TRANS64 P0, [R0+URZ], R3 ;  /* 0x00000003000085a7 */ /* 0x000ea400080010ff */
[----:B--2---:R-:W-:Y:S05]  /*a110*/  @!P0 BRA `(.L_x_172) ;  /* 0xfffffffc00f08947 */ /* 0x004fea000383ffff */
[----:B------:R-:W-:Y:S05]  /*a120*/  BRA `(.L_x_69) ;  /* 0xffffff9800987947 */ /* 0x000fea000383ffff */
.L_x_73:
[----:B------:R-:W-:-:S07]  /*a130*/  MOV R0, UR4 ;  /* 0x0000000400007c02 */ /* 0x000fce0008000f00 */
.L_x_173:
[----:B--2---:R2:W4:Y:S02]  /*a140*/  SYNCS.PHASECHK.TRANS64.TRYWAIT P0, [R0+URZ], R3 ;  /* 0x00000003000075a7 */ /* 0x00452400080011ff */
[----:B----4-:R-:W-:Y:S05]  /*a150*/  @!P0 NANOSLEEP.SYNCS 0x989680 ;  /* 0x009896800000895d */ /* 0x010fea0003900000 */
[----:B------:R-:W4:Y:S02]  /*a160*/  @!P0 SYNCS.PHASECHK.TRANS64 P0, [R0+URZ], R3 ;  /* 0x00000003000085a7 */ /* 0x000f2400080010ff */
[----:B----4-:R-:W-:Y:S05]  /*a170*/  @!P0 BRA `(.L_x_173) ;  /* 0xfffffffc00f08947 */ /* 0x010fea000383ffff */
[----:B------:R-:W-:Y:S05]  /*a180*/  BRA `(.L_x_174) ;  /* 0xffffff9c004c7947 */ /* 0x000fea000383ffff */
.L_x_74:
[----:B------:R-:W-:-:S07]  /*a190*/  MOV R0, UR5 ;  /* 0x0000000500007c02 */ /* 0x000fce0008000f00 */
.L_x_175:
[----:B-1----:R1:W2:Y:S02]  /*a1a0*/  SYNCS.PHASECHK.TRANS64.TRYWAIT P0, [R0+URZ], R3 ;  /* 0x00000003000075a7 */ /* 0x0022a400080011ff */
[----:B--2---:R-:W-:Y:S05]  /*a1b0*/  @!P0 NANOSLEEP.SYNCS 0x989680 ;  /* 0x009896800000895d */ /* 0x004fea0003900000 */
[----:B------:R-:W2:Y:S02]  /*a1c0*/  @!P0 SYNCS.PHASECHK.TRANS64 P0, [R0+URZ], R3 ;  /* 0x00000003000085a7 */ /* 0x000ea400080010ff */
[----:B--2---:R-:W-:Y:S05]  /*a1d0*/  @!P0 BRA `(.L_x_175) ;  /* 0xfffffffc00f08947 */ /* 0x004fea000383ffff */
[----:B------:R-:W-:Y:S05]  /*a1e0*/  BRA `(.L_x_176) ;  /* 0xffffff9c00587947 */ /* 0x000fea000383ffff */
.L_x_75:
[----:B------:R-:W-:-:S07]  /*a1f0*/  MOV R0, UR5 ;  /* 0x0000000500007c02 */ /* 0x000fce0008000f00 */
.L_x_177:
[----:B-1----:R1:W2:Y:S02]  /*a200*/  SYNCS.PHASECHK.TRANS64.TRYWAIT P0, [R0+URZ], R3 ;  /* 0x00000003000075a7 */ /* 0x0022a400080011ff */
[----:B--2---:R-:W-:Y:S05]  /*a210*/  @!P0 NANOSLEEP.SYNCS 0x989680 ;  /* 0x009896800000895d */ /* 0x004fea0003900000 */
[----:B------:R-:W2:Y:S02]  /*a220*/  @!P0 SYNCS.PHASECHK.TRANS64 P0, [R0+URZ], R3 ;  /* 0x00000003000085a7 */ /* 0x000ea400080010ff */
[----:B--2---:R-:W-:Y:S05]  /*a230*/  @!P0 BRA `(.L_x_177) ;  /* 0xfffffffc00f08947 */ /* 0x004fea000383ffff */
[----:B------:R-:W-:Y:S05]  /*a240*/  BRA `(.L_x_178) ;  /* 0xffffff9c00647947 */ /* 0x000fea000383ffff */
.L_x_76:
[----:B------:R-:W-:-:S07]  /*a250*/  MOV R0, UR4 ;  /* 0x0000000400007c02 */ /* 0x000fce0008000f00 */
.L_x_179:
[----:B-1----:R1:W2:Y:S02]  /*a260*/  SYNCS.PHASECHK.TRANS64.TRYWAIT P0, [R0+URZ], R3 ;  /* 0x00000003000075a7 */ /* 0x0022a400080011ff */
[----:B--2---:R-:W-:Y:S05]  /*a270*/  @!P0 NANOSLEEP.SYNCS 0x989680 ;  /* 0x009896800000895d */ /* 0x004fea0003900000 */
[----:B------:R-:W2:Y:S02]  /*a280*/  @!P0 SYNCS.PHASECHK.TRANS64 P0, [R0+URZ], R3 ;  /* 0x00000003000085a7 */ /* 0x000ea400080010ff */
[----:B--2---:R-:W-:Y:S05]  /*a290*/  @!P0 BRA `(.L_x_179) ;  /* 0xfffffffc00f08947 */ /* 0x004fea000383ffff */
[----:B------:R-:W-:Y:S05]  /*a2a0*/  BRA `(.L_x_180) ;  /* 0xffffff9c00707947 */ /* 0x000fea000383ffff */
.L_x_81:
[----:B--2---:R2:W3:Y:S02]  /*a2b0*/  SYNCS.PHASECHK.TRANS64.TRYWAIT P0, [R12+URZ+0xe0], R9 ;  /* 0x0000e0090c0075a7 */ /* 0x0044e400080011ff */
[----:B---3--:R-:W-:Y:S05]  /*a2c0*/  @!P0 NANOSLEEP.SYNCS 0x989680 ;  /* 0x009896800000895d */ /* 0x008fea0003900000 */
[----:B------:R-:W3:Y:S02]  /*a2d0*/  @!P0 SYNCS.PHASECHK.TRANS64 P0, [R12+URZ+0xe0], R9 ;  /* 0x0000e0090c0085a7 */ /* 0x000ee400080010ff */
[----:B---3--:R-:W-:Y:S05]  /*a2e0*/  @!P0 BRA `(.L_x_81) ;  /* 0xfffffffc00f08947 */ /* 0x008fea000383ffff */
[----:B------:R-:W-:Y:S05]  /*a2f0*/  BRA `(.L_x_181) ;  /* 0xffffffa000a07947 */ /* 0x000fea000383ffff */
.L_x_84:
[----:B------:R-:W-:Y:S07]  /*a300*/  MOV R0, UR21 ;  /* 0x0000001500007c02 */ /* 0x000fee0008000f00 */
.L_x_182:
[----:B--2---:R2:W3:Y:S02]  /*a310*/  SYNCS.PHASECHK.TRANS64.TRYWAIT P2, [R0+URZ+0xd8], R11 ;  /* 0x0000d80b000075a7 */ /* 0x0044e400080411ff */
[----:B---3--:R-:W-:Y:S05]  /*a320*/  @!P2 NANOSLEEP.SYNCS 0x989680 ;  /* 0x009896800000a95d */ /* 0x008fea0003900000 */
[----:B------:R-:W3:Y:S02]  /*a330*/  @!P2 SYNCS.PHASECHK.TRANS64 P2, [R0+URZ+0xd8], R11 ;  /* 0x0000d80b0000a5a7 */ /* 0x000ee400080410ff */
[----:B---3--:R-:W-:Y:S05]  /*a340*/  @!P2 BRA `(.L_x_182) ;  /* 0xfffffffc00f0a947 */ /* 0x008fea000383ffff */
[----:B------:R-:W-:Y:S05]  /*a350*/  BRA `(.L_x_83) ;  /* 0xffffffa800087947 */ /* 0x000fea000383ffff */
.L_x_87:
[----:B--2---:R-:W-:Y:S07]  /*a360*/  MOV R0, UR21 ;  /* 0x0000001500007c02 */ /* 0x004fee0008000f00 */
.L_x_183:
[----:B--2---:R2:W3:Y:S02]  /*a370*/  SYNCS.PHASECHK.TRANS64.TRYWAIT P0, [R0+URZ+0xb0], R9 ;  /* 0x0000b009000075a7 */ /* 0x0044e400080011ff */
[----:B---3--:R-:W-:Y:S05]  /*a380*/  @!P0 NANOSLEEP.SYNCS 0x989680 ;  /* 0x009896800000895d */ /* 0x008fea0003900000 */
[----:B------:R-:W3:Y:S02]  /*a390*/  @!P0 SYNCS.PHASECHK.TRANS64 P0, [R0+URZ+0xb0], R9 ;  /* 0x0000b009000085a7 */ /* 0x000ee400080010ff */
[----:B---3--:R-:W-:Y:S05]  /*a3a0*/  @!P0 BRA `(.L_x_183) ;  /* 0xfffffffc00f08947 */ /* 0x008fea000383ffff */
[----:B------:R-:W-:Y:S05]  /*a3b0*/  BRA `(.L_x_184) ;  /* 0xffffffa800647947 */ /* 0x000fea000383ffff */
.L_x_88:
[----:B------:R-:W-:Y:S07]  /*a3c0*/  MOV R0, UR21 ;  /* 0x0000001500007c02 */ /* 0x000fee0008000f00 */
.L_x_185:
[----:B--2---:R2:W3:Y:S02]  /*a3d0*/  SYNCS.PHASECHK.TRANS64.TRYWAIT P0, [R0+URZ+0xb8], R9 ;  /* 0x0000b809000075a7 */ /* 0x0044e400080011ff */
[----:B---3--:R-:W-:Y:S05]  /*a3e0*/  @!P0 NANOSLEEP.SYNCS 0x989680 ;  /* 0x009896800000895d */ /* 0x008fea0003900000 */
[----:B------:R-:W3:Y:S02]  /*a3f0*/  @!P0 SYNCS.PHASECHK.TRANS64 P0, [R0+URZ+0xb8], R9 ;  /* 0x0000b809000085a7 */ /* 0x000ee400080010ff */
[----:B---3--:R-:W-:Y:S05]  /*a400*/  @!P0 BRA `(.L_x_185) ;  /* 0xfffffffc00f08947 */ /* 0x008fea000383ffff */
[----:B------:R-:W-:Y:S05]  /*a410*/  BRA `(.L_x_186) ;  /* 0xffffffa8009c7947 */ /* 0x000fea000383ffff */
.L_x_89:
[----:B------:R-:W-:Y:S07]  /*a420*/  MOV R0, UR21 ;  /* 0x0000001500007c02 */ /* 0x000fee0008000f00 */
.L_x_187:
[----:B--2---:R2:W3:Y:S02]  /*a430*/  SYNCS.PHASECHK.TRANS64.TRYWAIT P0, [R0+URZ+0xc0], R9 ;  /* 0x0000c009000075a7 */ /* 0x0044e400080011ff */
[----:B---3--:R-:W-:Y:S05]  /*a440*/  @!P0 NANOSLEEP.SYNCS 0x989680 ;  /* 0x009896800000895d */ /* 0x008fea0003900000 */
[----:B------:R-:W3:Y:S02]  /*a450*/  @!P0 SYNCS.PHASECHK.TRANS64 P0, [R0+URZ+0xc0], R9 ;  /* 0x0000c009000085a7 */ /* 0x000ee400080010ff */
[----:B---3--:R-:W-:Y:S05]  /*a460*/  @!P0 BRA `(.L_x_187) ;  /* 0xfffffffc00f08947 */ /* 0x008fea000383ffff */
[----:B------:R-:W-:Y:S05]  /*a470*/  BRA `(.L_x_188) ;  /* 0xffffffa800e07947 */ /* 0x000fea000383ffff */
.L_x_90:
[----:B------:R-:W-:Y:S07]  /*a480*/  MOV R0, UR21 ;  /* 0x0000001500007c02 */ /* 0x000fee0008000f00 */
.L_x_189:
[----:B--2---:R2:W3:Y:S02]  /*a490*/  SYNCS.PHASECHK.TRANS64.TRYWAIT P0, [R0+URZ+0xc8], R9 ;  /* 0x0000c809000075a7 */ /* 0x0044e400080011ff */
[----:B---3--:R-:W-:Y:S05]  /*a4a0*/  @!P0 NANOSLEEP.SYNCS 0x989680 ;  /* 0x009896800000895d */ /* 0x008fea0003900000 */
[----:B------:R-:W3:Y:S02]  /*a4b0*/  @!P0 SYNCS.PHASECHK.TRANS64 P0, [R0+URZ+0xc8], R9 ;  /* 0x0000c809000085a7 */ /* 0x000ee400080010ff */
[----:B---3--:R-:W-:Y:S05]  /*a4c0*/  @!P0 BRA `(.L_x_189) ;  /* 0xfffffffc00f08947 */ /* 0x008fea000383ffff */
[----:B------:R-:W-:Y:S05]  /*a4d0*/  BRA `(.L_x_190) ;  /* 0xffffffac00207947 */ /* 0x000fea000383ffff */
.L_x_92:
[----:B------:R-:W-:-:S07]  /*a4e0*/  MOV R0, UR21 ;  /* 0x0000001500007c02 */ /* 0x000fce0008000f00 */
.L_x_191:
[----:B---3--:R3:W4:Y:S02]  /*a4f0*/  SYNCS.PHASECHK.TRANS64.TRYWAIT P0, [R0+URZ+0xb0], R3 ;  /* 0x0000b003000075a7 */ /* 0x00872400080011ff */
[----:B----4-:R-:W-:Y:S05]  /*a500*/  @!P0 NANOSLEEP.SYNCS 0x989680 ;  /* 0x009896800000895d */ /* 0x010fea0003900000 */
[----:B------:R-:W4:Y:S02]  /*a510*/  @!P0 SYNCS.PHASECHK.TRANS64 P0, [R0+URZ+0xb0], R3 ;  /* 0x0000b003000085a7 */ /* 0x000f2400080010ff */
[----:B----4-:R-:W-:Y:S05]  /*a520*/  @!P0 BRA `(.L_x_191) ;  /* 0xfffffffc00f08947 */ /* 0x010fea000383ffff */
[----:B------:R-:W-:Y:S05]  /*a530*/  BRA `(.L_x_192) ;  /* 0xffffffac00987947 */ /* 0x000fea000383ffff */
.L_x_93:
[----:B---3--:R-:W-:-:S07]  /*a540*/  MOV R0, UR21 ;  /* 0x0000001500007c02 */ /* 0x008fce0008000f00 */
.L_x_193:
[----:B---3--:R3:W4:Y:S02]  /*a550*/  SYNCS.PHASECHK.TRANS64.TRYWAIT P0, [R0+URZ+0xb8], R3 ;  /* 0x0000b803000075a7 */ /* 0x00872400080011ff */
[----:B----4-:R-:W-:Y:S05]  /*a560*/  @!P0 NANOSLEEP.SYNCS 0x989680 ;  /* 0x009896800000895d */ /* 0x010fea0003900000 */
[----:B------:R-:W4:Y:S02]  /*a570*/  @!P0 SYNCS.PHASECHK.TRANS64 P0, [R0+URZ+0xb8], R3 ;  /* 0x0000b803000085a7 */ /* 0x000f2400080010ff */
[----:B----4-:R-:W-:Y:S05]  /*a580*/  @!P0 BRA `(.L_x_193) ;  /* 0xfffffffc00f08947 */ /* 0x010fea000383ffff */
[----:B------:R-:W-:Y:S05]  /*a590*/  BRA `(.L_x_194) ;  /* 0xffffffac00887947 */ /* 0x000fea000383ffff */
.L_x_94:
[----:B---3--:R-:W-:-:S07]  /*a5a0*/  MOV R0, UR21 ;  /* 0x0000001500007c02 */ /* 0x008fce0008000f00 */
.L_x_195:
[----:B---3--:R3:W4:Y:S02]  /*a5b0*/  SYNCS.PHASECHK.TRANS64.TRYWAIT P0, [R0+URZ+0xc0], R3 ;  /* 0x0000c003000075a7 */ /* 0x00872400080011ff */
[----:B----4-:R-:W-:Y:S05]  /*a5c0*/  @!P0 NANOSLEEP.SYNCS 0x989680 ;  /* 0x009896800000895d */ /* 0x010fea0003900000 */
[----:B------:R-:W4:Y:S02]  /*a5d0*/  @!P0 SYNCS.PHASECHK.TRANS64 P0, [R0+URZ+0xc0], R3 ;  /* 0x0000c003000085a7 */ /* 0x000f2400080010ff */
[----:B----4-:R-:W-:Y:S05]  /*a5e0*/  @!P0 BRA `(.L_x_195) ;  /* 0xfffffffc00f08947 */ /* 0x010fea000383ffff */
[----:B------:R-:W-:Y:S05]  /*a5f0*/  BRA `(.L_x_196) ;  /* 0xffffffac00787947 */ /* 0x000fea000383ffff */
.L_x_96:
[----:B-1----:R1:W2:Y:S02]  /*a600*/  SYNCS.PHASECHK.TRANS64.TRYWAIT P0, [R3+URZ+0xe0], R0 ;  /* 0x0000e000030075a7 */ /* 0x0022a400080011ff */
[----:B--2---:R-:W-:Y:S05]  /*a610*/  @!P0 NANOSLEEP.SYNCS 0x989680 ;  /* 0x009896800000895d */ /* 0x004fea0003900000 */
[----:B------:R-:W2:Y:S02]  /*a620*/  @!P0 SYNCS.PHASECHK.TRANS64 P0, [R3+URZ+0xe0], R0 ;  /* 0x0000e000030085a7 */ /* 0x000ea400080010ff */
[----:B--2---:R-:W-:Y:S05]  /*a630*/  @!P0 BRA `(.L_x_96) ;  /* 0xfffffffc00f08947 */ /* 0x004fea000383ffff */
[----:B------:R-:W-:Y:S05]  /*a640*/  BRA `(.L_x_197) ;  /* 0xffffffb000447947 */ /* 0x000fea000383ffff */
.L_x_107:
[----:B-1----:R-:W-:Y:S04]  /*a650*/  MOV R0, UR44 ;  /* 0x0000002c00007c02 */ /* 0x002fe80008000f00 */
[----:B------:R1:W2:Y:S03]  /*a660*/  SYNCS.PHASECHK.TRANS64.TRYWAIT P1, [R0+URZ+0x90], R5 ;  /* 0x00009005000075a7 */ /* 0x0002a600080211ff */
[----:B--2---:R-:W-:Y:S05]  /*a670*/  @!P1 NANOSLEEP.SYNCS 0x989680 ;  /* 0x009896800000995d */ /* 0x004fea0003900000 */
[----:B------:R-:W2:Y:S02]  /*a680*/  @!P1 SYNCS.PHASECHK.TRANS64 P1, [R0+URZ+0x90], R5 ;  /* 0x00009005000095a7 */ /* 0x000ea400080210ff */
[----:B--2---:R-:W-:Y:S05]  /*a690*/  @!P1 BRA `(.L_x_107) ;  /* 0xfffffffc00ec9947 */ /* 0x004fea000383ffff */
[----:B------:R-:W-:Y:S05]  /*a6a0*/  BRA `(.L_x_106) ;  /* 0xffffffbc00d87947 */ /* 0x000fea000383ffff */
.L_x_109:
[----:B-1----:R1:W4:Y:S02]  /*a6b0*/  SYNCS.PHASECHK.TRANS64.TRYWAIT P0, [R98+URZ+0x100], R3 ;  /* 0x00010003620075a7 */ /* 0x00232400080011ff */
[----:B----4-:R-:W-:Y:S05]  /*a6c0*/  @!P0 NANOSLEEP.SYNCS 0x989680 ;  /* 0x009896800000895d */ /* 0x010fea0003900000 */
[----:B------:R-:W4:Y:S02]  /*a6d0*/  @!P0 SYNCS.PHASECHK.TRANS64 P0, [R98+URZ+0x100], R3 ;  /* 0x00010003620085a7 */ /* 0x000f2400080010ff */
[----:B----4-:R-:W-:Y:S05]  /*a6e0*/  @!P0 BRA `(.L_x_109) ;  /* 0xfffffffc00f08947 */ /* 0x010fea000383ffff */
[----:B------:R-:W-:Y:S05]  /*a6f0*/  BRA `(.L_x_108) ;  /* 0xffffffc000047947 */ /* 0x000fea000383ffff */
.L_x_118:
[----:B--2---:R2:W3:Y:S02]  /*a700*/  SYNCS.PHASECHK.TRANS64.TRYWAIT P0, [R3+URZ+0x90], R0 ;  /* 0x00009000030075a7 */ /* 0x0044e400080011ff */
[----:B---3--:R-:W-:Y:S05]  /*a710*/  @!P0 NANOSLEEP.SYNCS 0x989680 ;  /* 0x009896800000895d */ /* 0x008fea0003900000 */
[----:B------:R-:W3:Y:S02]  /*a720*/  @!P0 SYNCS.PHASECHK.TRANS64 P0, [R3+URZ+0x90], R0 ;  /* 0x00009000030085a7 */ /* 0x000ee400080010ff */
[----:B---3--:R-:W-:Y:S05]  /*a730*/  @!P0 BRA `(.L_x_118) ;  /* 0xfffffffc00f08947 */ /* 0x008fea000383ffff */
[----:B------:R-:W-:Y:S05]  /*a740*/  BRA `(.L_x_117) ;  /* 0xffffffc800e87947 */ /* 0x000fea000383ffff */
.L_x_126:
[----:B-1----:R1:W3:Y:S02]  /*a750*/  SYNCS.PHASECHK.TRANS64.TRYWAIT P0, [R63+URZ+0x90], R4 ;  /* 0x000090043f0075a7 */ /* 0x0022e400080011ff */
[----:B---3--:R-:W-:Y:S05]  /*a760*/  @!P0 NANOSLEEP.SYNCS 0x989680 ;  /* 0x009896800000895d */ /* 0x008fea0003900000 */
[----:B------:R-:W3:Y:S02]  /*a770*/  @!P0 SYNCS.PHASECHK.TRANS64 P0, [R63+URZ+0x90], R4 ;  /* 0x000090043f0085a7 */ /* 0x000ee400080010ff */
[----:B---3--:R-:W-:Y:S05]  /*a780*/  @!P0 BRA `(.L_x_126) ;  /* 0xfffffffc00f08947 */ /* 0x008fea000383ffff */
[----:B------:R-:W-:Y:S05]  /*a790*/  BRA `(.L_x_125) ;  /* 0xffffffd400f07947 */ /* 0x000fea000383ffff */
.L_x_134:
[----:B-1----:R1:W3:Y:S02]  /*a7a0*/  SYNCS.PHASECHK.TRANS64.TRYWAIT P0, [R108+URZ+0x90], R3 ;  /* 0x000090036c0075a7 */ /* 0x0022e400080011ff */
[----:B---3--:R-:W-:Y:S05]  /*a7b0*/  @!P0 NANOSLEEP.SYNCS 0x989680 ;  /* 0x009896800000895d */ /* 0x008fea0003900000 */
[----:B------:R-:W3:Y:S02]  /*a7c0*/  @!P0 SYNCS.PHASECHK.TRANS64 P0, [R108+URZ+0x90], R3 ;  /* 0x000090036c0085a7 */ /* 0x000ee400080010ff */
[----:B---3--:R-:W-:Y:S05]  /*a7d0*/  @!P0 BRA `(.L_x_134) ;  /* 0xfffffffc00f08947 */ /* 0x008fea000383ffff */
[----:B------:R-:W-:Y:S05]  /*a7e0*/  BRA `(.L_x_133) ;  /* 0xffffffe000f47947 */ /* 0x000fea000383ffff */
        .weak           $__internal_0_$__cuda_sm10x_tcgen05_guardrail_trap_col_being_dealloced_not_returned_by_alloc
        .type           $__internal_0_$__cuda_sm10x_tcgen05_guardrail_trap_col_being_dealloced_not_returned_by_alloc,@function
        .size           $__internal_0_$__cuda_sm10x_tcgen05_guardrail_trap_col_being_dealloced_not_returned_by_alloc,($__internal_1_$__cuda_sm10x_tcgen05_guardrail_trap_phase_invalid_during_alloc - $__internal_0_$__cuda_sm10x_tcgen05_guardrail_trap_col_being_dealloced_not_returned_by_alloc)
$__internal_0_$__cuda_sm10x_tcgen05_guardrail_trap_col_being_dealloced_not_returned_by_alloc:
[----:B------:R-:W-:Y:S05]  /*a7f0*/  BPT.TRAP 0x1 ;  /* 0x000000040000795c */ /* 0x000fea0000300000 */
[----:B------:R-:W-:-:S04]  /*a800*/  HFMA2 R3, -RZ, RZ, 0, 0 ;  /* 0x00000000ff037431 */ /* 0x000fc800000001ff */
[----:B------:R-:W-:Y:S05]  /*a810*/  RET.REL.NODEC R2 `(_ZN7cutlass13device_kernelINS_4gemm6kernel13GemmUniversalIN4cute5tupleIJiiiiEEENS1_10collective13CollectiveMmaINS1_35MainloopSm100TmaUmmaWarpSpecializedILi9ELi2ELi4ENS5_IJNS4_1CILi2EEESB_NSA_ILi1EEEEEEEENS5_IJNSA_ILi64EEENSA_ILi256EEENSA_ILi32EEEEEENS_10bfloat16_tENS5_IJlSC_lEEESJ_SK_NS4_8TiledMMAINS4_8MMA_AtomIJNS4_20SM100_MMA_F16BF16_SSISJ_SJ_fLi64ELi256ELNS4_4UMMA5MajorE0ELSP_0ELNSO_7ScaleInE0ELSQ_0EEEEEENS4_6LayoutINS5_IJSC_SC_SC_EEENS5_IJNSA_ILi0EEESV_SV_EEEEENS5_IJNS4_10UnderscoreESY_SY_EEEEENS4_23SM90_TMA_LOAD_MULTICASTENS4_14ComposedLayoutINS4_7SwizzleILi2ELi4ELi3EEENS4_18smem_ptr_flag_bitsILi16EEENST_INS5_IJNSA_ILi8EEESH_EEENS5_IJSH_SC_EEEEEEEvNS4_8identityES11_S1B_vS1C_EENS_8epilogue10collective18CollectiveEpilogueINS1E_23Sm100TmaWarpSpecializedILi4ELi2ELi32ELb1ELb0EEEJSI_NS5_IJNST_ISF_SC_EES1J_EEESJ_SK_SJ_SK_NS1E_6fusion15FusionCallbacksIS1I_NS1L_17LinearCombinationISJ_fSJ_fLNS_15FloatRoundStyleE2EEESI_S1K_JEEENS4_5SM1004TMEM4LOAD26SM100_TMEM_LOAD_16dp256b8xENS4_13SM90_TMA_LOADENS12_INS13_ILi3ELi4ELi3EEES16_NST_INS5_IJS17_SF_EEENS5_IJSF_SC_EEEEEEENS4_17SM75_U32x4_LDSM_NENS4_14SM90_TMA_STOREES20_NS4_17SM90_U32x4_STSM_NENS4_39AutoVectorizingCopyWithAssumedAlignmentILi128EEEEEEvvEEEEvNT_6ParamsE) ;  /* 0xffffff5402f87950 */ /* 0x000fea0003c3ffff */
        .weak           $__internal_1_$__cuda_sm10x_tcgen05_guardrail_trap_phase_invalid_during_alloc
        .type           $__internal_1_$__cuda_sm10x_tcgen05_guardrail_trap_phase_invalid_during_alloc,@function
        .size           $__internal_1_$__cuda_sm10x_tcgen05_guardrail_trap_phase_invalid_during_alloc,($__internal_2_$__cuda_sm10x_tcgen05_guardrail_trap_unallocated_columns_being_dealloced - $__internal_1_$__cuda_sm10x_tcgen05_guardrail_trap_phase_invalid_during_alloc)
$__internal_1_$__cuda_sm10x_tcgen05_guardrail_trap_phase_invalid_during_alloc:
[----:B------:R-:W-:Y:S05]  /*a820*/  BPT.TRAP 0x1 ;  /* 0x000000040000795c */ /* 0x000fea0000300000 */
[----:B------:R-:W-:-:S04]  /*a830*/  MOV R5, 0x0 ;  /* 0x0000000000057802 */ /* 0x000fc80000000f00 */
[----:B------:R-:W-:Y:S05]  /*a840*/  RET.REL.NODEC R4 `(_ZN7cutlass13device_kernelINS_4gemm6kernel13GemmUniversalIN4cute5tupleIJiiiiEEENS1_10collective13CollectiveMmaINS1_35MainloopSm100TmaUmmaWarpSpecializedILi9ELi2ELi4ENS5_IJNS4_1CILi2EEESB_NSA_ILi1EEEEEEEENS5_IJNSA_ILi64EEENSA_ILi256EEENSA_ILi32EEEEEENS_10bfloat16_tENS5_IJlSC_lEEESJ_SK_NS4_8TiledMMAINS4_8MMA_AtomIJNS4_20SM100_MMA_F16BF16_SSISJ_SJ_fLi64ELi256ELNS4_4UMMA5MajorE0ELSP_0ELNSO_7ScaleInE0ELSQ_0EEEEEENS4_6LayoutINS5_IJSC_SC_SC_EEENS5_IJNSA_ILi0EEESV_SV_EEEEENS5_IJNS4_10UnderscoreESY_SY_EEEEENS4_23SM90_TMA_LOAD_MULTICASTENS4_14ComposedLayoutINS4_7SwizzleILi2ELi4ELi3EEENS4_18smem_ptr_flag_bitsILi16EEENST_INS5_IJNSA_ILi8EEESH_EEENS5_IJSH_SC_EEEEEEEvNS4_8identityES11_S1B_vS1C_EENS_8epilogue10collective18CollectiveEpilogueINS1E_23Sm100TmaWarpSpecializedILi4ELi2ELi32ELb1ELb0EEEJSI_NS5_IJNST_ISF_SC_EES1J_EEESJ_SK_SJ_SK_NS1E_6fusion15FusionCallbacksIS1I_NS1L_17LinearCombinationISJ_fSJ_fLNS_15FloatRoundStyleE2EEESI_S1K_JEEENS4_5SM1004TMEM4LOAD26SM100_TMEM_LOAD_16dp256b8xENS4_13SM90_TMA_LOADENS12_INS13_ILi3ELi4ELi3EEES16_NST_INS5_IJS17_SF_EEENS5_IJSF_SC_EEEEEEENS4_17SM75_U32x4_LDSM_NENS4_14SM90_TMA_STOREES20_NS4_17SM90_U32x4_STSM_NENS4_39AutoVectorizingCopyWithAssumedAlignmentILi128EEEEEEvvEEEEvNT_6ParamsE) ;  /* 0xffffff5404ec7950 */ /* 0x000fea0003c3ffff */
        .weak           $__internal_2_$__cuda_sm10x_tcgen05_guardrail_trap_unallocated_columns_being_dealloced
        .type           $__internal_2_$__cuda_sm10x_tcgen05_guardrail_trap_unallocated_columns_being_dealloced,@function
        .size           $__internal_2_$__cuda_sm10x_tcgen05_guardrail_trap_unallocated_columns_being_dealloced,(.L_x_199 - $__internal_2_$__cuda_sm10x_tcgen05_guardrail_trap_unallocated_columns_being_dealloced)
$__internal_2_$__cuda_sm10x_tcgen05_guardrail_trap_unallocated_columns_being_dealloced:
[----:B------:R-:W-:Y:S05]  /*a850*/  BPT.TRAP 0x1 ;  /* 0x000000040000795c */ /* 0x000fea0000300000 */
[----:B------:R-:W-:-:S04]  /*a860*/  HFMA2 R3, -RZ, RZ, 0, 0 ;  /* 0x00000000ff037431 */ /* 0x000fc800000001ff */
[----:B------:R-:W-:Y:S05]  /*a870*/  RET.REL.NODEC R2 `(_ZN7cutlass13device_kernelINS_4gemm6kernel13GemmUniversalIN4cute5tupleIJiiiiEEENS1_10collective13CollectiveMmaINS1_35MainloopSm100TmaUmmaWarpSpecializedILi9ELi2ELi4ENS5_IJNS4_1CILi2EEESB_NSA_ILi1EEEEEEEENS5_IJNSA_ILi64EEENSA_ILi256EEENSA_ILi32EEEEEENS_10bfloat16_tENS5_IJlSC_lEEESJ_SK_NS4_8TiledMMAINS4_8MMA_AtomIJNS4_20SM100_MMA_F16BF16_SSISJ_SJ_fLi64ELi256ELNS4_4UMMA5MajorE0ELSP_0ELNSO_7ScaleInE0ELSQ_0EEEEEENS4_6LayoutINS5_IJSC_SC_SC_EEENS5_IJNSA_ILi0EEESV_SV_EEEEENS5_IJNS4_10UnderscoreESY_SY_EEEEENS4_23SM90_TMA_LOAD_MULTICASTENS4_14ComposedLayoutINS4_7SwizzleILi2ELi4ELi3EEENS4_18smem_ptr_flag_bitsILi16EEENST_INS5_IJNSA_ILi8EEESH_EEENS5_IJSH_SC_EEEEEEEvNS4_8identityES11_S1B_vS1C_EENS_8epilogue10collective18CollectiveEpilogueINS1E_23Sm100TmaWarpSpecializedILi4ELi2ELi32ELb1ELb0EEEJSI_NS5_IJNST_ISF_SC_EES1J_EEESJ_SK_SJ_SK_NS1E_6fusion15FusionCallbacksIS1I_NS1L_17LinearCombinationISJ_fSJ_fLNS_15FloatRoundStyleE2EEESI_S1K_JEEENS4_5SM1004TMEM4LOAD26SM100_TMEM_LOAD_16dp256b8xENS4_13SM90_TMA_LOADENS12_INS13_ILi3ELi4ELi3EEES16_NST_INS5_IJS17_SF_EEENS5_IJSF_SC_EEEEEEENS4_17SM75_U32x4_LDSM_NENS4_14SM90_TMA_STOREES20_NS4_17SM90_U32x4_STSM_NENS4_39AutoVectorizingCopyWithAssumedAlignmentILi128EEEEEEvvEEEEvNT_6ParamsE) ;  /* 0xffffff5402e07950 */ /* 0x000fea0003c3ffff */
.L_x_198:
[----:B------:R-:W-:-:S00]  /*a880*/  BRA `(.L_x_198) ;  /* 0xfffffffc00fc7947 */ /* 0x000fc0000383ffff */
[----:B------:R-:W-:-:S00]  /*a890*/  NOP ;  /* 0x0000000000007918 */ /* 0x000fc00000000000 */
        /* <DEDUP_REMOVED lines=14> */
.L_x_199:


//--------------------- .nv.global.init           --------------------------
	.section	.nv.global.init,"aw",@progbits
.nv.global.init:
	.type		$str$27,@object
	.size		$str$27,($str$28 - $str$27)
$str$27:
        /*0000*/ 	.byte	0x28, 0x61, 0x64, 0x64, 0x72, 0x65, 0x73, 0x73, 0x20, 0x26, 0x20, 0x6d, 0x61, 0x73, 0x6b, 0x29
        /*0010*/ 	.byte	0x20, 0x3d, 0x3d, 0x20, 0x30, 0x00
	.type		$str$28,@object
	.size		$str$28,($str$26 - $str$28)
$str$28:
        /*0016*/ 	.byte	0x2f, 0x74, 0x6d, 0x70, 0x2f, 0x63, 0x75, 0x74, 0x6c, 0x61, 0x73, 0x73, 0x5f, 0x73, 0x77, 0x65
        /*0026*/ 	.byte	0x65, 0x70, 0x5f, 0x73, 0x72, 0x63, 0x2f, 0x69, 0x6e, 0x63, 0x6c, 0x75, 0x64, 0x65, 0x2f, 0x63
        /*0036*/ 	.byte	0x75, 0x74, 0x65, 0x2f, 0x70, 0x6f, 0x69, 0x6e, 0x74, 0x65, 0x72, 0x5f, 0x66, 0x6c, 0x61, 0x67
        /*0046*/ 	.byte	0x67, 0x65, 0x64, 0x2e, 0x68, 0x70, 0x70, 0x00
	.type		$str$26,@object
	.size		$str$26,($str$25 - $str$26)
$str$26:
        /*004e*/ 	.byte	0x2f, 0x74, 0x6d, 0x70, 0x2f, 0x63, 0x75, 0x74, 0x6c, 0x61, 0x73, 0x73, 0x5f, 0x73, 0x77, 0x65
        /*005e*/ 	.byte	0x65, 0x70, 0x5f, 0x73, 0x72, 0x63, 0x2f, 0x69, 0x6e, 0x63, 0x6c, 0x75, 0x64, 0x65, 0x2f, 0x63
        /*006e*/ 	.byte	0x75, 0x74, 0x65, 0x2f, 0x61, 0x74, 0x6f, 0x6d, 0x2f, 0x63, 0x6f, 0x70, 0x79, 0x5f, 0x74, 0x72
        /*007e*/ 	.byte	0x61, 0x69, 0x74, 0x73, 0x5f, 0x73, 0x6d, 0x31, 0x30, 0x30, 0x2e, 0x68, 0x70, 0x70, 0x00
	.type		$str$25,@object
	.size		$str$25,(__unnamed_1 - $str$25)
$str$25:
        /*008d*/ 	.byte	0x28, 0x28, 0x75, 0x69, 0x6e, 0x74, 0x33, 0x32, 0x5f, 0x74, 0x28, 0x74, 0x68, 0x72, 0x65, 0x61
        /*009d*/ 	.byte	0x64, 0x49, 0x64, 0x78, 0x2e, 0x78, 0x29, 0x20, 0x2f, 0x20, 0x33, 0x32, 0x29, 0x20, 0x25, 0x20
        /*00ad*/ 	.byte	0x34, 0x29, 0x20, 0x3d, 0x3d, 0x20, 0x28, 0x28, 0x28, 0x74, 0x6d, 0x65, 0x6d, 0x5f, 0x61, 0x64
        /*00bd*/ 	.byte	0x64, 0x72, 0x20, 0x3e, 0x3e, 0x20, 0x31, 0x36, 0x29, 0x20, 0x2f, 0x20, 0x33, 0x32, 0x29, 0x20
        /*00cd*/ 	.byte	0x25, 0x20, 0x34, 0x29, 0x00
	.type		__unnamed_1,@object
	.size		__unnamed_1,(__unnamed_2 - __unnamed_1)
__unnamed_1:
        /*00d2*/ 	.byte	0x61, 0x75, 0x74, 0x6f, 0x20, 0x63, 0x75, 0x74, 0x65, 0x3a, 0x3a, 0x61, 0x73, 0x5f, 0x70, 0x6f
        /* <DEDUP_REMOVED lines=24> */
        /*0262*/ 	.byte	0x30, 0x39, 0x36, 0x3e, 0x3e, 0x3e, 0x3e, 0x5d, 0x00
	.type		__unnamed_2,@object
	.size		__unnamed_2,(.L_2 - __unnamed_2)
__unnamed_2:
        /* <DEDUP_REMOVED lines=46> */
        /*054b*/ 	.byte	0x75, 0x74, 0x65, 0x3a, 0x3a, 0x43, 0x3c, 0x30, 0x3e, 0x3e, 0x3e, 0x3e, 0x5d, 0x00
.L_2:


//--------------------- .nv.shared._ZN7cutlass13device_kernelINS_4gemm6kernel13GemmUniversalIN4cute5tupleIJiiiiEEENS1_10collective13CollectiveMmaINS1_35MainloopSm100TmaUmmaWarpSpecializedILi9ELi2ELi4ENS5_IJNS4_1CILi2EEESB_NSA_ILi1EEEEEEEENS5_IJNSA_ILi64EEENSA_ILi256EEENSA_ILi32EEEEEENS_10bfloat16_tENS5_IJlSC_lEEESJ_SK_NS4_8TiledMMAINS4_8MMA_AtomIJNS4_20SM100_MMA_F16BF16_SSISJ_SJ_fLi64ELi256ELNS4_4UMMA5MajorE0ELSP_0ELNSO_7ScaleInE0ELSQ_0EEEEEENS4_6LayoutINS5_IJSC_SC_SC_EEENS5_IJNSA_ILi0EEESV_SV_EEEEENS5_IJNS4_10UnderscoreESY_SY_EEEEENS4_23SM90_TMA_LOAD_MULTICASTENS4_14ComposedLayoutINS4_7SwizzleILi2ELi4ELi3EEENS4_18smem_ptr_flag_bitsILi16EEENST_INS5_IJNSA_ILi8EEESH_EEENS5_IJSH_SC_EEEEEEEvNS4_8identityES11_S1B_vS1C_EENS_8epilogue10collective18CollectiveEpilogueINS1E_23Sm100TmaWarpSpecializedILi4ELi2ELi32ELb1ELb0EEEJSI_NS5_IJNST_ISF_SC_EES1J_EEESJ_SK_SJ_SK_NS1E_6fusion15FusionCallbacksIS1I_NS1L_17LinearCombinationISJ_fSJ_fLNS_15FloatRoundStyleE2EEESI_S1K_JEEENS4_5SM1004TMEM4LOAD26SM100_TMEM_LOAD_16dp256b8xENS4_13SM90_TMA_LOADENS12_INS13_ILi3ELi4ELi3EEES16_NST_INS5_IJS17_SF_EEENS5_IJSF_SC_EEEEEEENS4_17SM75_U32x4_LDSM_NENS4_14SM90_TMA_STOREES20_NS4_17SM90_U32x4_STSM_NENS4_39AutoVectorizingCopyWithAssumedAlignmentILi128EEEEEEvvEEEEvNT_6ParamsE --------------------------
	.section	.nv.shared._ZN7cutlass13device_kernelINS_4gemm6kernel13GemmUniversalIN4cute5tupleIJiiiiEEENS1_10collective13CollectiveMmaINS1_35MainloopSm100TmaUmmaWarpSpecializedILi9ELi2ELi4ENS5_IJNS4_1CILi2EEESB_NSA_ILi1EEEEEEEENS5_IJNSA_ILi64EEENSA_ILi256EEENSA_ILi32EEEEEENS_10bfloat16_tENS5_IJlSC_lEEESJ_SK_NS4_8TiledMMAINS4_8MMA_AtomIJNS4_20SM100_MMA_F16BF16_SSISJ_SJ_fLi64ELi256ELNS4_4UMMA5MajorE0ELSP_0ELNSO_7ScaleInE0ELSQ_0EEEEEENS4_6LayoutINS5_IJSC_SC_SC_EEENS5_IJNSA_ILi0EEESV_SV_EEEEENS5_IJNS4_10UnderscoreESY_SY_EEEEENS4_23SM90_TMA_LOAD_MULTICASTENS4_14ComposedLayoutINS4_7SwizzleILi2ELi4ELi3EEENS4_18smem_ptr_flag_bitsILi16EEENST_INS5_IJNSA_ILi8EEESH_EEENS5_IJSH_SC_EEEEEEEvNS4_8identityES11_S1B_vS1C_EENS_8epilogue10collective18CollectiveEpilogueINS1E_23Sm100TmaWarpSpecializedILi4ELi2ELi32ELb1ELb0EEEJSI_NS5_IJNST_ISF_SC_EES1J_EEESJ_SK_SJ_SK_NS1E_6fusion15FusionCallbacksIS1I_NS1L_17LinearCombinationISJ_fSJ_fLNS_15FloatRoundStyleE2EEESI_S1K_JEEENS4_5SM1004TMEM4LOAD26SM100_TMEM_LOAD_16dp256b8xENS4_13SM90_TMA_LOADENS12_INS13_ILi3ELi4ELi3EEES16_NST_INS5_IJS17_SF_EEENS5_IJSF_SC_EEEEEEENS4_17SM75_U32x4_LDSM_NENS4_14SM90_TMA_STOREES20_NS4_17SM90_U32x4_STSM_NENS4_39AutoVectorizingCopyWithAssumedAlignmentILi128EEEEEEvvEEEEvNT_6ParamsE,"aw",@nobits
	.sectionflags	@""
	.align	16
	.zero		1024


//--------------------- .nv.shared.reserved.0     --------------------------
	.section	.nv.shared.reserved.0,"aw",@nobits
	.weak		__nv_reservedSMEM_offset_0_alias
	.size		__nv_reservedSMEM_offset_0_alias, 0, 64
	.other		__nv_reservedSMEM_offset_0_alias,@"STO_CUDA_RESERVED_SHARED STV_DEFAULT"
__nv_reservedSMEM_offset_0_alias:
	.zero		0
.nv.shared.reserved.0:
	.zero		64
	.weak		__nv_reservedSMEM_tcgen05_partition
	.type		__nv_reservedSMEM_tcgen05_partition,@object
	.size		__nv_reservedSMEM_tcgen05_partition,(.L_0 - __nv_reservedSMEM_tcgen05_partition)
__nv_reservedSMEM_tcgen05_partition:
	.zero		32
.L_0:


//--------------------- .nv.global                --------------------------
	.section	.nv.global,"aw",@nobits
.nv.global:
	.type		_ZN39_INTERNAL_c4b9a21b_4_k_cu_fedab7c7_89164cute1_E,@object
	.size		_ZN39_INTERNAL_c4b9a21b_4_k_cu_fedab7c7_89164cute1_E,(_ZN39_INTERNAL_c4b9a21b_4_k_cu_fedab7c7_89164cuda3std3__45__cpo6cbeginE - _ZN39_INTERNAL_c4b9a21b_4_k_cu_fedab7c7_89164cute1_E)
_ZN39_INTERNAL_c4b9a21b_4_k_cu_fedab7c7_89164cute1_E:
	.zero		1
	.type		_ZN39_INTERNAL_c4b9a21b_4_k_cu_fedab7c7_89164cuda3std3__45__cpo6cbeginE,@object
	.size		_ZN39_INTERNAL_c4b9a21b_4_k_cu_fedab7c7_89164cuda3std3__45__cpo6cbeginE,(_ZN39_INTERNAL_c4b9a21b_4_k_cu_fedab7c7_89164cuda3std3__48in_placeE - _ZN39_INTERNAL_c4b9a21b_4_k_cu_fedab7c7_89164cuda3std3__45__cpo6cbeginE)
_ZN39_INTERNAL_c4b9a21b_4_k_cu_fedab7c7_89164cuda3std3__45__cpo6cbeginE:
	.zero		1
	.type		_ZN39_INTERNAL_c4b9a21b_4_k_cu_fedab7c7_89164cuda3std3__48in_placeE,@object
	.size		_ZN39_INTERNAL_c4b9a21b_4_k_cu_fedab7c7_89164cuda3std3__48in_placeE,(_ZN39_INTERNAL_c4b9a21b_4_k_cu_fedab7c7_89164cuda3std6ranges3__45__cpo9iter_moveE - _ZN39_INTERNAL_c4b9a21b_4_k_cu_fedab7c7_89164cuda3std3__48in_placeE)
_ZN39_INTERNAL_c4b9a21b_4_k_cu_fedab7c7_89164cuda3std3__48in_placeE:
	.zero		1
	.type		_ZN39_INTERNAL_c4b9a21b_4_k_cu_fedab7c7_89164cuda3std6ranges3__45__cpo9iter_moveE,@object
	.size		_ZN39_INTERNAL_c4b9a21b_4_k_cu_fedab7c7_89164cuda3std6ranges3__45__cpo9iter_moveE,(_ZN39_INTERNAL_c4b9a21b_4_k_cu_fedab7c7_89164cuda3std3__45__cpo5beginE - _ZN39_INTERNAL_c4b9a21b_4_k_cu_fedab7c7_89164cuda3std6ranges3__45__cpo9iter_moveE)
_ZN39_INTERNAL_c4b9a21b_4_k_cu_fedab7c7_89164cuda3std6ranges3__45__cpo9iter_moveE:
	.zero		1
	.type		_ZN39_INTERNAL_c4b9a21b_4_k_cu_fedab7c7_89164cuda3std3__45__cpo5beginE,@object
	.size		_ZN39_INTERNAL_c4b9a21b_4_k_cu_fedab7c7_89164cuda3std3__45__cpo5beginE,(_ZN39_INTERNAL_c4b9a21b_4_k_cu_fedab7c7_89164cuda3std3__441_GLOBAL__N__c4b9a21b_4_k_cu_fedab7c7_89166ignoreE - _ZN39_INTERNAL_c4b9a21b_4_k_cu_fedab7c7_89164cuda3std3__45__cpo5beginE)
_ZN39_INTERNAL_c4b9a21b_4_k_cu_fedab7c7_89164cuda3std3__45__cpo5beginE:
	.zero		1
	.type		_ZN39_INTERNAL_c4b9a21b_4_k_cu_fedab7c7_89164cuda3std3__441_GLOBAL__N__c4b9a21b_4_k_cu_fedab7c7_89166ignoreE,@object
	.size		_ZN39_INTERNAL_c4b9a21b_4_k_cu_fedab7c7_89164cuda3std3__441_GLOBAL__N__c4b9a21b_4_k_cu_fedab7c7_89166ignoreE,(_ZN39_INTERNAL_c4b9a21b_4_k_cu_fedab7c7_89164cute7productE - _ZN39_INTERNAL_c4b9a21b_4_k_cu_fedab7c7_89164cuda3std3__441_GLOBAL__N__c4b9a21b_4_k_cu_fedab7c7_89166ignoreE)
_ZN39_INTERNAL_c4b9a21b_4_k_cu_fedab7c7_89164cuda3std3__441_GLOBAL__N__c4b9a21b_4_k_cu_fedab7c7_89166ignoreE:
	.zero		1
	.type		_ZN39_INTERNAL_c4b9a21b_4_k_cu_fedab7c7_89164cute7productE,@object
	.size		_ZN39_INTERNAL_c4b9a21b_4_k_cu_fedab7c7_89164cute7productE,(_ZN39_INTERNAL_c4b9a21b_4_k_cu_fedab7c7_89164cuda3std3__45__cpo3endE - _ZN39_INTERNAL_c4b9a21b_4_k_cu_fedab7c7_89164cute7productE)
_ZN39_INTERNAL_c4b9a21b_4_k_cu_fedab7c7_89164cute7productE:
	.zero		1
	.type		_ZN39_INTERNAL_c4b9a21b_4_k_cu_fedab7c7_89164cuda3std3__45__cpo3endE,@object
	.size		_ZN39_INTERNAL_c4b9a21b_4_k_cu_fedab7c7_89164cuda3std3__45__cpo3endE,(_ZN39_INTERNAL_c4b9a21b_4_k_cu_fedab7c7_89164cuda3std3__419piecewise_constructE - _ZN39_INTERNAL_c4b9a21b_4_k_cu_fedab7c7_89164cuda3std3__45__cpo3endE)
_ZN39_INTERNAL_c4b9a21b_4_k_cu_fedab7c7_89164cuda3std3__45__cpo3endE:
	.zero		1
	.type		_ZN39_INTERNAL_c4b9a21b_4_k_cu_fedab7c7_89164cuda3std3__419piecewise_constructE,@object
	.size		_ZN39_INTERNAL_c4b9a21b_4_k_cu_fedab7c7_89164cuda3std3__419piecewise_constructE,(_ZN39_INTERNAL_c4b9a21b_4_k_cu_fedab7c7_89164cuda3std3__45__cpo4cendE - _ZN39_INTERNAL_c4b9a21b_4_k_cu_fedab7c7_89164cuda3std3__419piecewise_constructE)
_ZN39_INTERNAL_c4b9a21b_4_k_cu_fedab7c7_89164cuda3std3__419piecewise_constructE:
	.zero		1
	.type		_ZN39_INTERNAL_c4b9a21b_4_k_cu_fedab7c7_89164cuda3std3__45__cpo4cendE,@object
	.size		_ZN39_INTERNAL_c4b9a21b_4_k_cu_fedab7c7_89164cuda3std3__45__cpo4cendE,(_ZN39_INTERNAL_c4b9a21b_4_k_cu_fedab7c7_89164cuda3std6ranges3__45__cpo4swapE - _ZN39_INTERNAL_c4b9a21b_4_k_cu_fedab7c7_89164cuda3std3__45__cpo4cendE)
_ZN39_INTERNAL_c4b9a21b_4_k_cu_fedab7c7_89164cuda3std3__45__cpo4cendE:
	.zero		1
	.type		_ZN39_INTERNAL_c4b9a21b_4_k_cu_fedab7c7_89164cuda3std6ranges3__45__cpo4swapE,@object
	.size		_ZN39_INTERNAL_c4b9a21b_4_k_cu_fedab7c7_89164cuda3std6ranges3__45__cpo4swapE,(.L_10 - _ZN39_INTERNAL_c4b9a21b_4_k_cu_fedab7c7_89164cuda3std6ranges3__45__cpo4swapE)
_ZN39_INTERNAL_c4b9a21b_4_k_cu_fedab7c7_89164cuda3std6ranges3__45__cpo4swapE:
	.zero		1
.L_10:


//--------------------- .nv.constant0._ZN7cutlass13device_kernelINS_4gemm6kernel13GemmUniversalIN4cute5tupleIJiiiiEEENS1_10collective13CollectiveMmaINS1_35MainloopSm100TmaUmmaWarpSpecializedILi9ELi2ELi4ENS5_IJNS4_1CILi2EEESB_NSA_ILi1EEEEEEEENS5_IJNSA_ILi64EEENSA_ILi256EEENSA_ILi32EEEEEENS_10bfloat16_tENS5_IJlSC_lEEESJ_SK_NS4_8TiledMMAINS4_8MMA_AtomIJNS4_20SM100_MMA_F16BF16_SSISJ_SJ_fLi64ELi256ELNS4_4UMMA5MajorE0ELSP_0ELNSO_7ScaleInE0ELSQ_0EEEEEENS4_6LayoutINS5_IJSC_SC_SC_EEENS5_IJNSA_ILi0EEESV_SV_EEEEENS5_IJNS4_10UnderscoreESY_SY_EEEEENS4_23SM90_TMA_LOAD_MULTICASTENS4_14ComposedLayoutINS4_7SwizzleILi2ELi4ELi3EEENS4_18smem_ptr_flag_bitsILi16EEENST_INS5_IJNSA_ILi8EEESH_EEENS5_IJSH_SC_EEEEEEEvNS4_8identityES11_S1B_vS1C_EENS_8epilogue10collective18CollectiveEpilogueINS1E_23Sm100TmaWarpSpecializedILi4ELi2ELi32ELb1ELb0EEEJSI_NS5_IJNST_ISF_SC_EES1J_EEESJ_SK_SJ_SK_NS1E_6fusion15FusionCallbacksIS1I_NS1L_17LinearCombinationISJ_fSJ_fLNS_15FloatRoundStyleE2EEESI_S1K_JEEENS4_5SM1004TMEM4LOAD26SM100_TMEM_LOAD_16dp256b8xENS4_13SM90_TMA_LOADENS12_INS13_ILi3ELi4ELi3EEES16_NST_INS5_IJS17_SF_EEENS5_IJSF_SC_EEEEEEENS4_17SM75_U32x4_LDSM_NENS4_14SM90_TMA_STOREES20_NS4_17SM90_U32x4_STSM_NENS4_39AutoVectorizingCopyWithAssumedAlignmentILi128EEEEEEvvEEEEvNT_6ParamsE --------------------------
	.section	.nv.constant0._ZN7cutlass13device_kernelINS_4gemm6kernel13GemmUniversalIN4cute5tupleIJiiiiEEENS1_10collective13CollectiveMmaINS1_35MainloopSm100TmaUmmaWarpSpecializedILi9ELi2ELi4ENS5_IJNS4_1CILi2EEESB_NSA_ILi1EEEEEEEENS5_IJNSA_ILi64EEENSA_ILi256EEENSA_ILi32EEEEEENS_10bfloat16_tENS5_IJlSC_lEEESJ_SK_NS4_8TiledMMAINS4_8MMA_AtomIJNS4_20SM100_MMA_F16BF16_SSISJ_SJ_fLi64ELi256ELNS4_4UMMA5MajorE0ELSP_0ELNSO_7ScaleInE0ELSQ_0EEEEEENS4_6LayoutINS5_IJSC_SC_SC_EEENS5_IJNSA_ILi0EEESV_SV_EEEEENS5_IJNS4_10UnderscoreESY_SY_EEEEENS4_23SM90_TMA_LOAD_MULTICASTENS4_14ComposedLayoutINS4_7SwizzleILi2ELi4ELi3EEENS4_18smem_ptr_flag_bitsILi16EEENST_INS5_IJNSA_ILi8EEESH_EEENS5_IJSH_SC_EEEEEEEvNS4_8identityES11_S1B_vS1C_EENS_8epilogue10collective18CollectiveEpilogueINS1E_23Sm100TmaWarpSpecializedILi4ELi2ELi32ELb1ELb0EEEJSI_NS5_IJNST_ISF_SC_EES1J_EEESJ_SK_SJ_SK_NS1E_6fusion15FusionCallbacksIS1I_NS1L_17LinearCombinationISJ_fSJ_fLNS_15FloatRoundStyleE2EEESI_S1K_JEEENS4_5SM1004TMEM4LOAD26SM100_TMEM_LOAD_16dp256b8xENS4_13SM90_TMA_LOADENS12_INS13_ILi3ELi4ELi3EEES16_NST_INS5_IJS17_SF_EEENS5_IJSF_SC_EEEEEEENS4_17SM75_U32x4_LDSM_NENS4_14SM90_TMA_STOREES20_NS4_17SM90_U32x4_STSM_NENS4_39AutoVectorizingCopyWithAssumedAlignmentILi128EEEEEEvvEEEEvNT_6ParamsE,"a",@progbits
	.sectionflags	@""
	.align	4
.nv.constant0._ZN7cutlass13device_kernelINS_4gemm6kernel13GemmUniversalIN4cute5tupleIJiiiiEEENS1_10collective13CollectiveMmaINS1_35MainloopSm100TmaUmmaWarpSpecializedILi9ELi2ELi4ENS5_IJNS4_1CILi2EEESB_NSA_ILi1EEEEEEEENS5_IJNSA_ILi64EEENSA_ILi256EEENSA_ILi32EEEEEENS_10bfloat16_tENS5_IJlSC_lEEESJ_SK_NS4_8TiledMMAINS4_8MMA_AtomIJNS4_20SM100_MMA_F16BF16_SSISJ_SJ_fLi64ELi256ELNS4_4UMMA5MajorE0ELSP_0ELNSO_7ScaleInE0ELSQ_0EEEEEENS4_6LayoutINS5_IJSC_SC_SC_EEENS5_IJNSA_ILi0EEESV_SV_EEEEENS5_IJNS4_10UnderscoreESY_SY_EEEEENS4_23SM90_TMA_LOAD_MULTICASTENS4_14ComposedLayoutINS4_7SwizzleILi2ELi4ELi3EEENS4_18smem_ptr_flag_bitsILi16EEENST_INS5_IJNSA_ILi8EEESH_EEENS5_IJSH_SC_EEEEEEEvNS4_8identityES11_S1B_vS1C_EENS_8epilogue10collective18CollectiveEpilogueINS1E_23Sm100TmaWarpSpecializedILi4ELi2ELi32ELb1ELb0EEEJSI_NS5_IJNST_ISF_SC_EES1J_EEESJ_SK_SJ_SK_NS1E_6fusion15FusionCallbacksIS1I_NS1L_17LinearCombinationISJ_fSJ_fLNS_15FloatRoundStyleE2EEESI_S1K_JEEENS4_5SM1004TMEM4LOAD26SM100_TMEM_LOAD_16dp256b8xENS4_13SM90_TMA_LOADENS12_INS13_ILi3ELi4ELi3EEES16_NST_INS5_IJS17_SF_EEENS5_IJSF_SC_EEEEEEENS4_17SM75_U32x4_LDSM_NENS4_14SM90_TMA_STOREES20_NS4_17SM90_U32x4_STSM_NENS4_39AutoVectorizingCopyWithAssumedAlignmentILi128EEEEEEvvEEEEvNT_6ParamsE:
	.zero		2944


//--------------------- SYMBOLS --------------------------

	.type		.nv.reservedSmem.offset0,@object
	.size		.nv.reservedSmem.offset0,0x4
	.type		.nv.reservedSmem.cap,@object
	.size		.nv.reservedSmem.cap,0x4
	.type		__assertfail,@function
